def gluon_mma(
    a_ptr,
    b_ptr,
    c_ptr,
    M: gl.constexpr,
    N: gl.constexpr,
    K: gl.constexpr,
    BLK_A: gl.constexpr,
    BLK_B: gl.constexpr,
    SHARED_A: gl.constexpr,
    SHARED_B: gl.constexpr,
    ACC_LAYOUT: gl.constexpr,
    TMEM_LAYOUT: gl.constexpr,
    USE_TCGEN05: gl.constexpr,
    IS_ASYNC: gl.constexpr,
):
    offs_m = gl.arange(0, M, layout=gl.SliceLayout(1, BLK_A))
    offs_ka = gl.arange(0, K, layout=gl.SliceLayout(0, BLK_A))
    offs_kb = gl.arange(0, K, layout=gl.SliceLayout(1, BLK_B))
    offs_n = gl.arange(0, N, layout=gl.SliceLayout(0, BLK_B))
    a = gl.load(a_ptr + offs_m[:, None] * K + offs_ka[None, :])
    b = gl.load(b_ptr + offs_kb[:, None] * N + offs_n[None, :])
    a_smem = gl.allocate_shared_memory(a.dtype, [M, K], SHARED_A, a)
    b_smem = gl.allocate_shared_memory(b.dtype, [K, N], SHARED_B, b)

    if USE_TCGEN05:
        fence_async_shared()
        bar = gl.allocate_shared_memory(gl.int64, [1], mbarrier.MBarrierLayout())
        mbarrier.init(bar, count=1)
        acc_tmem = allocate_tensor_memory(gl.float32, [M, N], TMEM_LAYOUT)
        tcgen05_mma(a_smem, b_smem, acc_tmem, use_acc=False)
        tcgen05_commit(bar)
        mbarrier.wait(bar, phase=0)
        mbarrier.invalidate(bar)
        acc = acc_tmem.load(ACC_LAYOUT)
    else:
        acc = gl.zeros([M, N], dtype=gl.float32, layout=ACC_LAYOUT)
        acc = hopper.warpgroup_mma(a_smem, b_smem, acc, is_async=IS_ASYNC)
        if IS_ASYNC:
            acc = hopper.warpgroup_mma_wait(num_outstanding=0, deps=[acc])

    out_layout: gl.constexpr = gl.BlockedLayout(
        [1, 1], [1, 32], [gl.num_warps(), 1], [1, 0]
    )
    acc = gl.convert_layout(acc, out_layout)
    offs_cm = gl.arange(0, M, layout=gl.SliceLayout(1, out_layout))
    offs_cn = gl.arange(0, N, layout=gl.SliceLayout(0, out_layout))
    gl.store(c_ptr + offs_cm[:, None] * N + offs_cn[None, :], acc)

# config = {"BLOCK_K": 64, "BLOCK_M": 256, "BLOCK_N": 128, "arch": "sm_100", "dtype": "fp8e4m3", "is_async": 1, "num_warps": 8}
# arch = sm_100


// ===== COMPILED SASS (sm_100a) =====

	.target	sm_100a

	.elftype	@"ET_EXEC"


//--------------------- .note.nv.tkinfo           --------------------------
	.section	.note.nv.tkinfo,"",@"SHT_NOTE"
	.sectionflags	@"SHF_NOTE_NV_TKINFO"
	.tkinfo
        /*0018*/ 	.word	0x00000081
        /*0030*/ 	.string	""
        /*0030*/ 	.string	"ptxas-blackwell"
        /*0030*/ 	.string	"Cuda compilation tools, release 12.9, V12.9.86"
        /*0030*/ 	.string	"Build cuda_12.9.r12.9/compiler.36037853_0"
        /*0030*/ 	.string	"-v  -suppress-debug-info  -lineinfo  -arch sm_100a "



//--------------------- .note.nv.cuver            --------------------------
	.section	.note.nv.cuver,"",@"SHT_NOTE"
	.sectionflags	@"SHF_NOTE_NV_CUVER"
        /*0018*/ 	.short	0x0001
        /*001a*/ 	.short	0x0064
        /*001c*/ 	.short	0x0001
        /*001e*/ 	.short	0x0000
        /*0020*/ 	.short	0x0001
        /*0022*/ 	.short	0x0000


//--------------------- .nv.info                  --------------------------
	.section	.nv.info,"",@"SHT_CUDA_INFO"
	.align	4


	//----- nvinfo : EIATTR_REGCOUNT
	.align		4
        /*0000*/ 	.byte	0x04, 0x2f
        /*0002*/ 	.short	(.L_4 - .L_3)
	.align		4
.L_3:
        /*0004*/ 	.word	index@(gluon_mma)
        /*0008*/ 	.word	0x000000cc


	//----- nvinfo : EIATTR_FRAME_SIZE
	.align		4
.L_4:
        /*000c*/ 	.byte	0x04, 0x11
        /*000e*/ 	.short	(.L_6 - .L_5)
	.align		4
.L_5:
        /*0010*/ 	.word	index@($__internal_2_$__cuda_sm10x_tcgen05_guardrail_trap_unallocated_columns_being_dealloced)
        /*0014*/ 	.word	0x00000000


	//----- nvinfo : EIATTR_FRAME_SIZE
	.align		4
.L_6:
        /*0018*/ 	.byte	0x04, 0x11
        /*001a*/ 	.short	(.L_8 - .L_7)
	.align		4
.L_7:
        /*001c*/ 	.word	index@($__internal_1_$__cuda_sm10x_tcgen05_guardrail_trap_phase_invalid_during_alloc)
        /*0020*/ 	.word	0x00000000


	//----- nvinfo : EIATTR_FRAME_SIZE
	.align		4
.L_8:
        /*0024*/ 	.byte	0x04, 0x11
        /*0026*/ 	.short	(.L_10 - .L_9)
	.align		4
.L_9:
        /*0028*/ 	.word	index@($__internal_0_$__cuda_sm10x_tcgen05_guardrail_trap_col_being_dealloced_not_returned_by_alloc)
        /*002c*/ 	.word	0x00000000


	//----- nvinfo : EIATTR_FRAME_SIZE
	.align		4
.L_10:
        /*0030*/ 	.byte	0x04, 0x11
        /*0032*/ 	.short	(.L_12 - .L_11)
	.align		4
.L_11:
        /*0034*/ 	.word	index@(gluon_mma)
        /*0038*/ 	.word	0x00000000


	//----- nvinfo : EIATTR_MIN_STACK_SIZE
	.align		4
.L_12:
        /*003c*/ 	.byte	0x04, 0x12
        /*003e*/ 	.short	(.L_14 - .L_13)
	.align		4
.L_13:
        /*0040*/ 	.word	index@(gluon_mma)
        /*0044*/ 	.word	0x00000000
.L_14:


//--------------------- .nv.info.gluon_mma        --------------------------
	.section	.nv.info.gluon_mma,"",@"SHT_CUDA_INFO"
	.sectionflags	@""
	.align	4


	//----- nvinfo : EIATTR_CUDA_API_VERSION
	.align		4
        /*0000*/ 	.byte	0x04, 0x37
        /*0002*/ 	.short	(.L_16 - .L_15)
.L_15:
        /*0004*/ 	.word	0x00000081


	//----- nvinfo : EIATTR_KPARAM_INFO
	.align		4
.L_16:
        /*0008*/ 	.byte	0x04, 0x17
        /*000a*/ 	.short	(.L_18 - .L_17)
.L_17:
        /*000c*/ 	.word	0x00000000
        /*0010*/ 	.short	0x0004
        /*0012*/ 	.short	0x0020
        /*0014*/ 	.byte	0x00, 0xf4, 0x21, 0x00


	//----- nvinfo : EIATTR_KPARAM_INFO
	.align		4
.L_18:
        /*0018*/ 	.byte	0x04, 0x17
        /*001a*/ 	.short	(.L_20 - .L_19)
.L_19:
        /*001c*/ 	.word	0x00000000
        /*0020*/ 	.short	0x0003
        /*0022*/ 	.short	0x0018
        /*0024*/ 	.byte	0x00, 0xf4, 0x21, 0x00


	//----- nvinfo : EIATTR_KPARAM_INFO
	.align		4
.L_20:
        /*0028*/ 	.byte	0x04, 0x17
        /*002a*/ 	.short	(.L_22 - .L_21)
.L_21:
        /*002c*/ 	.word	0x00000000
        /*0030*/ 	.short	0x0002
        /*0032*/ 	.short	0x0010
        /*0034*/ 	.byte	0x00, 0xf4, 0x21, 0x00


	//----- nvinfo : EIATTR_KPARAM_INFO
	.align		4
.L_22:
        /*0038*/ 	.byte	0x04, 0x17
        /*003a*/ 	.short	(.L_24 - .L_23)
.L_23:
        /*003c*/ 	.word	0x00000000
        /*0040*/ 	.short	0x0001
        /*0042*/ 	.short	0x0008
        /*0044*/ 	.byte	0x00, 0xf4, 0x21, 0x00


	//----- nvinfo : EIATTR_KPARAM_INFO
	.align		4
.L_24:
        /*0048*/ 	.byte	0x04, 0x17
        /*004a*/ 	.short	(.L_26 - .L_25)
.L_25:
        /*004c*/ 	.word	0x00000000
        /*0050*/ 	.short	0x0000
        /*0052*/ 	.short	0x0000
        /*0054*/ 	.byte	0x00, 0xf4, 0x21, 0x00


	//----- nvinfo : EIATTR_AT_ENTRY_FRAGMENTS
	.align		4
.L_26:
        /*0058*/ 	.byte	0x04, 0x4f
        /*005a*/ 	.short	(.L_28 - .L_27)


	//   ....[0]....
.L_27:
        /*005c*/ 	.word	0x00000004


	//----- nvinfo : EIATTR_RESERVED_SMEM_USED
	.align		4
.L_28:
        /*0060*/ 	.byte	0x01, 0x41
	.zero		2


	//----- nvinfo : EIATTR_SPARSE_MMA_MASK
	.align		4
        /*0064*/ 	.byte	0x03, 0x50
        /*0066*/ 	.short	0x0000


	//----- nvinfo : EIATTR_TCGEN05_1CTA_USED
	.align		4
        /*0068*/ 	.byte	0x01, 0x51
	.zero		2


	//----- nvinfo : EIATTR_MAXREG_COUNT
	.align		4
        /*006c*/ 	.byte	0x03, 0x1b
        /*006e*/ 	.short	0x00ff


	//----- nvinfo : EIATTR_NUM_BARRIERS
	.align		4
        /*0070*/ 	.byte	0x02, 0x4c
        /*0072*/ 	.byte	0x01
	.zero		1


	//----- nvinfo : EIATTR_INT_WARP_WIDE_INSTR_OFFSETS
	.align		4
        /*0074*/ 	.byte	0x04, 0x31
        /*0076*/ 	.short	(.L_30 - .L_29)


	//   ....[0]....
.L_29:
        /*0078*/ 	.word	0x000016a0


	//   ....[1]....
        /*007c*/ 	.word	0x000016c0


	//   ....[2]....
        /*0080*/ 	.word	0x00001fa0


	//   ....[3]....
        /*0084*/ 	.word	0x00001fb0


	//   ....[4]....
        /*0088*/ 	.word	0x00003aa0


	//   ....[5]....
        /*008c*/ 	.word	0x00003af0


	//----- nvinfo : EIATTR_COOP_GROUP_MASK_REGIDS
	.align		4
.L_30:
        /*0090*/ 	.byte	0x04, 0x29
        /*0092*/ 	.short	(.L_32 - .L_31)


	//   ....[0]....
.L_31:
        /*0094*/ 	.word	0xffffffff


	//   ....[1]....
        /*0098*/ 	.word	0xffffffff


	//   ....[2]....
        /*009c*/ 	.word	0xffffffff


	//   ....[3]....
        /*00a0*/ 	.word	0xffffffff


	//----- nvinfo : EIATTR_COOP_GROUP_INSTR_OFFSETS
	.align		4
.L_32:
        /*00a4*/ 	.byte	0x04, 0x28
        /*00a6*/ 	.short	(.L_34 - .L_33)


	//   ....[0]....
.L_33:
        /*00a8*/ 	.word	0x00000050


	//   ....[1]....
        /*00ac*/ 	.word	0x00000310


	//   ....[2]....
        /*00b0*/ 	.word	0x00003930


	//   ....[3]....
        /*00b4*/ 	.word	0x00003ba0


	//----- nvinfo : EIATTR_VRC_CTA_INIT_COUNT
	.align		4
.L_34:
        /*00b8*/ 	.byte	0x02, 0x4a
        /*00ba*/ 	.byte	0x80
	.zero		1


	//----- nvinfo : EIATTR_MBARRIER_INSTR_OFFSETS
	.align		4
        /*00bc*/ 	.byte	0x04, 0x39
        /*00be*/ 	.short	(.L_36 - .L_35)


	//   ....[0]....
.L_35:
        /*00c0*/ 	.word	0x00001d50
        /*00c4*/ 	.word	0x000000ff
        /*00c8*/ 	.word	0x00006000
        /*00cc*/ 	.short	0x0100
        /*00ce*/ 	.byte	0x07
	.zero		1


	//   ....[1]....
        /*00d0*/ 	.word	0x00002040
        /*00d4*/ 	.word	0x000000ff
        /*00d8*/ 	.word	0x00006000
        /*00dc*/ 	.short	0x010a
        /*00de*/ 	.byte	0x07
	.zero		1


	//   ....[2]....
        /*00e0*/ 	.word	0x000021b0
        /*00e4*/ 	.word	0x000000ff
        /*00e8*/ 	.word	0x00006000
        /*00ec*/ 	.short	0x0108
        /*00ee*/ 	.byte	0x07
	.zero		1


	//   ....[3]....
        /*00f0*/ 	.word	0x00003bc0
        /*00f4*/ 	.word	0x000000ff
        /*00f8*/ 	.word	0x00006000
        /*00fc*/ 	.short	0x010a
        /*00fe*/ 	.byte	0x07
	.zero		1


	//----- nvinfo : EIATTR_NUM_MBARRIERS
	.align		4
.L_36:
        /*0100*/ 	.byte	0x03, 0x38
        /*0102*/ 	.short	0x0001


	//----- nvinfo : EIATTR_EXIT_INSTR_OFFSETS
	.align		4
        /*0104*/ 	.byte	0x04, 0x1c
        /*0106*/ 	.short	(.L_38 - .L_37)


	//   ....[0]....
.L_37:
        /*0108*/ 	.word	0x00003bb0


	//----- nvinfo : EIATTR_REQNTID
	.align		4
.L_38:
        /*010c*/ 	.byte	0x04, 0x10
        /*010e*/ 	.short	(.L_40 - .L_39)
.L_39:
        /*0110*/ 	.word	0x00000100
        /*0114*/ 	.word	0x00000001
        /*0118*/ 	.word	0x00000001


	//----- nvinfo : EIATTR_CRS_STACK_SIZE
	.align		4
.L_40:
        /*011c*/ 	.byte	0x04, 0x1e
        /*011e*/ 	.short	(.L_42 - .L_41)
.L_41:
        /*0120*/ 	.word	0x00000000


	//----- nvinfo : EIATTR_CBANK_PARAM_SIZE
	.align		4
.L_42:
        /*0124*/ 	.byte	0x03, 0x19
        /*0126*/ 	.short	0x0028


	//----- nvinfo : EIATTR_PARAM_CBANK
	.align		4
        /*0128*/ 	.byte	0x04, 0x0a
        /*012a*/ 	.short	(.L_44 - .L_43)
	.align		4
.L_43:
        /*012c*/ 	.word	index@(.nv.constant0.gluon_mma)
        /*0130*/ 	.short	0x0380
        /*0132*/ 	.short	0x0028


	//----- nvinfo : EIATTR_SW_WAR
	.align		4
.L_44:
        /*0134*/ 	.byte	0x04, 0x36
        /*0136*/ 	.short	(.L_46 - .L_45)
.L_45:
        /*0138*/ 	.word	0x00000008
.L_46:


//--------------------- .nv.compat                --------------------------
	.section	.nv.compat,"",@"SHT_CUDA_COMPAT_INFO"
	.align	4
        /*0000*/ 	.byte	0x02, 0x02, 0x02, 0x00, 0x02, 0x05, 0x05, 0x00, 0x02, 0x03, 0x00, 0x00, 0x02, 0x06, 0x01, 0x00


//--------------------- .nv.callgraph             --------------------------
	.section	.nv.callgraph,"",@"SHT_CUDA_CALLGRAPH"
	.align	4
	.sectionentsize	8
	.align		4
        /*0000*/ 	.word	0x00000000
	.align		4
        /*0004*/ 	.word	0xffffffff
	.align		4
        /*0008*/ 	.word	0x00000000
	.align		4
        /*000c*/ 	.word	0xfffffffe
	.align		4
        /*0010*/ 	.word	0x00000000
	.align		4
        /*0014*/ 	.word	0xfffffffd
	.align		4
        /*0018*/ 	.word	0x00000000
	.align		4
        /*001c*/ 	.word	0xfffffffc


//--------------------- .text.gluon_mma           --------------------------
	.section	.text.gluon_mma,"ax",@progbits
	.align	128
        .global         gluon_mma
        .type           gluon_mma,@function
        .size           gluon_mma,(.L_x_15 - gluon_mma)
        .other          gluon_mma,@"STO_CUDA_ENTRY STV_DEFAULT"
gluon_mma:
.text.gluon_mma:
[----:B------:R-:W0:Y:S01]  /*0000*/  LDC R1, c[0x0][0x37c] ;  /* 0x0000df00ff017b82 */ /* 0x000e220000000800 */
[----:B------:R-:W1:Y:S02]  /*0010*/  S2R R132, SR_TID.X ;  /* 0x0000000000847919 */ /* 0x000e640000002100 */
[----:B-1----:R-:W-:-:S13]  /*0020*/  ISETP.GE.U32.AND P1, PT, R132, 0x20, PT ;  /* 0x000000208400780c */ /* 0x002fda0003f26070 */
[----:B------:R-:W-:Y:S05]  /*0030*/  @P1 BRA `(.L_x_0) ;  /* 0x0000000000b81947 */ /* 0x000fea0003800000 */
[----:B------:R-:W1:Y:S01]  /*0040*/  S2UR UR6, SR_CgaCtaId ;  /* 0x00000000000679c3 */ /* 0x000e620000008800 */
[----:B------:R-:W-:Y:S01]  /*0050*/  NOP ;  /* 0x0000000000007918 */ /* 0x000fe20000000000 */
[----:B------:R-:W-:Y:S02]  /*0060*/  UMOV UR4, 0x40 ;  /* 0x0000004000047882 */ /* 0x000fe40000000000 */
[----:B-1----:R-:W-:-:S09]  /*0070*/  ULEA UR4, UR6, UR4, 0x18 ;  /* 0x0000000406047291 */ /* 0x002fd2000f8ec0ff */
[----:B------:R-:W1:Y:S01]  /*0080*/  LDS.U8 R0, [UR4] ;  /* 0x00000004ff007984 */ /* 0x000e620008000000 */
[----:B------:R-:W-:Y:S02]  /*0090*/  UMOV UR4, 0x400 ;  /* 0x0000040000047882 */ /* 0x000fe40000000000 */
[----:B------:R-:W-:Y:S01]  /*00a0*/  ULEA UR4, UR6, UR4, 0x18 ;  /* 0x0000000406047291 */ /* 0x000fe2000f8ec0ff */
[----:B-1----:R-:W-:-:S13]  /*00b0*/  ISETP.NE.AND P0, PT, R0, RZ, PT ;  /* 0x000000ff0000720c */ /* 0x002fda0003f05270 */
[----:B------:R-:W-:Y:S05]  /*00c0*/  @P0 BRA `(.L_x_1) ;  /* 0x00000000007c0947 */ /* 0x000fea0003800000 */
[----:B------:R-:W-:-:S13]  /*00d0*/  ELECT P0, URZ, PT ;  /* 0x0000000000ff782f */ /* 0x000fda0003800000 */
[----:B------:R-:W-:Y:S05]  /*00e0*/  @!P0 BRA `(.L_x_2) ;  /* 0x0000000000848947 */ /* 0x000fea0003800000 */
[----:B------:R-:W-:Y:S01]  /*00f0*/  UMOV UR5, 0x8 ;  /* 0x0000000800057882 */ /* 0x000fe20000000000 */
[----:B------:R-:W-:Y:S02]  /*0100*/  IMAD.MOV.U32 R4, RZ, RZ, 0x1 ;  /* 0x00000001ff047424 */ /* 0x000fe400078e00ff */
[----:B------:R-:W-:Y:S02]  /*0110*/  IMAD.MOV.U32 R5, RZ, RZ, 0xff ;  /* 0x000000ffff057424 */ /* 0x000fe400078e00ff */
[----:B------:R-:W-:Y:S04]  /*0120*/  DEPBAR.LE SB1, 0x36 ;  /* 0x00009d800000791a */ /* 0x000fe80000000000 */
[----:B------:R-:W1:Y:S02]  /*0130*/  UTCATOMSWS.FIND_AND_SET.ALIGN UP0, UR5, UR5 ;  /* 0x00000005000575e3 */ /* 0x000e640008000800 */
[----:B-1----:R-:W-:-:S04]  /*0140*/  PLOP3.LUT P0, PT, PT, PT, UP0, 0x80, 0x8 ;  /* 0x000000000008781c */ /* 0x002fc80003f0f008 */
[----:B------:R-:W-:-:S04]  /*0150*/  SEL R0, RZ, 0xffffffff, !P0 ;  /* 0xffffffffff007807 */ /* 0x000fc80004000000 */
[----:B------:R-:W-:Y:S01]  /*0160*/  ISETP.NE.AND P0, PT, R0, RZ, PT ;  /* 0x000000ff0000720c */ /* 0x000fe20003f05270 */
[----:B------:R-:W-:-:S12]  /*0170*/  IMAD.U32 R0, RZ, RZ, UR5 ;  /* 0x00000005ff007e24 */ /* 0x000fd8000f8e00ff */
[----:B------:R-:W-:Y:S05]  /*0180*/  @P0 BRA `(.L_x_3) ;  /* 0x0000000000240947 */ /* 0x000fea0003800000 */
.L_x_4:
[----:B------:R-:W-:Y:S05]  /*0190*/  NANOSLEEP 0x64 ;  /* 0x000000640000795d */ /* 0x000fea0003800000 */
[----:B------:R-:W-:-:S05]  /*01a0*/  UMOV UR5, 0x8 ;  /* 0x0000000800057882 */ /* 0x000fca0000000000 */
[----:B------:R-:W-:Y:S04]  /*01b0*/  DEPBAR.LE SB1, 0x36 ;  /* 0x00009d800000791a */ /* 0x000fe80000000000 */
[----:B------:R-:W1:Y:S02]  /*01c0*/  UTCATOMSWS.FIND_AND_SET.ALIGN UP0, UR5, UR5 ;  /* 0x00000005000575e3 */ /* 0x000e640008000800 */
[----:B-1----:R-:W-:-:S04]  /*01d0*/  PLOP3.LUT P0, PT, PT, PT, UP0, 0x80, 0x8 ;  /* 0x000000000008781c */ /* 0x002fc80003f0f008 */
[----:B------:R-:W-:-:S04]  /*01e0*/  SEL R0, RZ, 0xffffffff, !P0 ;  /* 0xffffffffff007807 */ /* 0x000fc80004000000 */
[----:B------:R-:W-:Y:S01]  /*01f0*/  ISETP.NE.AND P0, PT, R0, RZ, PT ;  /* 0x000000ff0000720c */ /* 0x000fe20003f05270 */
[----:B------:R-:W-:-:S12]  /*0200*/  IMAD.U32 R0, RZ, RZ, UR5 ;  /* 0x00000005ff007e24 */ /* 0x000fd8000f8e00ff */
[----:B------:R-:W-:Y:S05]  /*0210*/  @!P0 BRA `(.L_x_4) ;  /* 0xfffffffc00dc8947 */ /* 0x000fea000383ffff */
.L_x_3:
[C---:B------:R-:W-:Y:S01]  /*0220*/  VIADD R3, R0.reuse, 0x10 ;  /* 0x0000001000037836 */ /* 0x040fe20000000000 */
[----:B------:R-:W-:Y:S01]  /*0230*/  UMOV UR5, 0x50 ;  /* 0x0000005000057882 */ /* 0x000fe20000000000 */
[----:B------:R-:W-:Y:S01]  /*0240*/  SHF.L.U32 R2, R5, R0, RZ ;  /* 0x0000000005027219 */ /* 0x000fe200000006ff */
[----:B------:R-:W-:Y:S01]  /*0250*/  ULEA UR5, UR6, UR5, 0x18 ;  /* 0x0000000506057291 */ /* 0x000fe2000f8ec0ff */
[----:B------:R-:W-:Y:S01]  /*0260*/  IMAD.SHL.U32 R0, R0, 0x20, RZ ;  /* 0x0000002000007824 */ /* 0x000fe200078e00ff */
[----:B------:R-:W-:-:S04]  /*0270*/  SHF.L.U32 R3, R4, R3, RZ ;  /* 0x0000000304037219 */ /* 0x000fc800000006ff */
[----:B------:R-:W-:-:S05]  /*0280*/  LOP3.LUT R2, R3, R2, RZ, 0xfc, !PT ;  /* 0x0000000203027212 */ /* 0x000fca00078efcff */
[----:B------:R1:W-:Y:S04]  /*0290*/  ATOMS.OR RZ, [UR5], R2 ;  /* 0x00000002ffff798c */ /* 0x0003e8000b000005 */
[----:B------:R1:W-:Y:S01]  /*02a0*/  STS [UR4], R0 ;  /* 0x00000000ff007988 */ /* 0x0003e20008000804 */
[----:B------:R-:W-:Y:S05]  /*02b0*/  BRA `(.L_x_2) ;  /* 0x0000000000107947 */ /* 0x000fea0003800000 */
.L_x_1:
[----:B------:R-:W-:Y:S01]  /*02c0*/  IMAD.MOV.U32 R0, RZ, RZ, -0x1 ;  /* 0xffffffffff007424 */ /* 0x000fe200078e00ff */
[----:B------:R-:W-:-:S04]  /*02d0*/  MOV R2, 0x300 ;  /* 0x0000030000027802 */ /* 0x000fc80000000f00 */
[----:B------:R1:W-:Y:S03]  /*02e0*/  STS [UR4], R0 ;  /* 0x00000000ff007988 */ /* 0x0003e60008000804 */
[----:B01----:R-:W-:Y:S05]  /*02f0*/  CALL.REL.NOINC `($__internal_1_$__cuda_sm10x_tcgen05_guardrail_trap_phase_invalid_during_alloc) ;  /* 0x0000003800487944 */ /* 0x003fea0003c00000 */
.L_x_2:
[----:B------:R-:W-:Y:S05]  /*0300*/  WARPSYNC.ALL ;  /* 0x0000000000007948 */ /* 0x000fea0003800000 */
[----:B------:R-:W-:Y:S01]  /*0310*/  NOP ;  /* 0x0000000000007918 */ /* 0x000fe20000000000 */
.L_x_0:
[----:B------:R-:W2:Y:S01]  /*0320*/  S2UR UR6, SR_CgaCtaId ;  /* 0x00000000000679c3 */ /* 0x000ea20000008800 */
[----:B------:R-:W3:Y:S01]  /*0330*/  LDCU.128 UR8, c[0x0][0x380] ;  /* 0x00007000ff0877ac */ /* 0x000ee20008000c00 */
[C---:B------:R-:W-:Y:S02]  /*0340*/  LOP3.LUT R143, R132.reuse, 0xe0, RZ, 0xc0, !PT ;  /* 0x000000e0848f7812 */ /* 0x040fe400078ec0ff */
[----:B-1----:R-:W-:Y:S01]  /*0350*/  SHF.R.U32.HI R2, RZ, 0x5, R132 ;  /* 0x00000005ff027819 */ /* 0x002fe20000011684 */
[----:B------:R-:W-:Y:S01]  /*0360*/  UMOV UR7, 0x400 ;  /* 0x0000040000077882 */ /* 0x000fe20000000000 */
[----:B------:R-:W-:Y:S01]  /*0370*/  LOP3.LUT R158, R132, 0x1f, RZ, 0xc0, !PT ;  /* 0x0000001f849e7812 */ /* 0x000fe200078ec0ff */
[C---:B------:R-:W-:Y:S01]  /*0380*/  IMAD.SHL.U32 R21, R143.reuse, 0x2, RZ ;  /* 0x000000028f157824 */ /* 0x040fe200078e00ff */
[----:B------:R-:W-:Y:S01]  /*0390*/  SGXT.U32 R2, R2, 0x3 ;  /* 0x000000030202781a */ /* 0x000fe20000000000 */
[----:B------:R-:W1:Y:S01]  /*03a0*/  LDCU.64 UR14, c[0x0][0x358] ;  /* 0x00006b00ff0e77ac */ /* 0x000e620008000a00 */
[----:B------:R-:W-:-:S02]  /*03b0*/  IMAD.SHL.U32 R135, R143, 0x4, RZ ;  /* 0x000000048f877824 */ /* 0x000fc400078e00ff */
[C---:B------:R-:W-:Y:S02]  /*03c0*/  LOP3.LUT R186, R2.reuse, 0x20, RZ, 0xfc, !PT ;  /* 0x0000002002ba7812 */ /* 0x040fe400078efcff */
[C---:B------:R-:W-:Y:S02]  /*03d0*/  LOP3.LUT R187, R2.reuse, 0x18, RZ, 0xfc, !PT ;  /* 0x0000001802bb7812 */ /* 0x040fe400078efcff */
[C---:B------:R-:W-:Y:S02]  /*03e0*/  LOP3.LUT R149, R2.reuse, 0x50, RZ, 0xfc, !PT ;  /* 0x0000005002957812 */ /* 0x040fe400078efcff */
[----:B------:R-:W-:Y:S02]  /*03f0*/  LOP3.LUT R150, R2, 0x48, RZ, 0xfc, !PT ;  /* 0x0000004802967812 */ /* 0x000fe400078efcff */
[----:B---3--:R-:W-:Y:S02]  /*0400*/  IADD3 R4, P0, P2, R158, UR8, R21 ;  /* 0x000000089e047c10 */ /* 0x008fe4000fa1e015 */
[----:B------:R-:W-:-:S02]  /*0410*/  LOP3.LUT R134, R2, 0x80, RZ, 0xfc, !PT ;  /* 0x0000008002867812 */ /* 0x000fc400078efcff */
[----:B------:R-:W-:Y:S01]  /*0420*/  IADD3.X R5, PT, PT, RZ, UR9, RZ, P0, P2 ;  /* 0x00000009ff057c10 */ /* 0x000fe200087e44ff */
[----:B------:R-:W-:Y:S01]  /*0430*/  BAR.SYNC.DEFER_BLOCKING 0x0 ;  /* 0x0000000000007b1d */ /* 0x000fe20000010000 */
[----:B--2---:R-:W-:Y:S01]  /*0440*/  ULEA UR7, UR6, UR7, 0x18 ;  /* 0x0000000706077291 */ /* 0x004fe2000f8ec0ff */
[C---:B------:R-:W-:Y:S02]  /*0450*/  LEA R11, P0, R186.reuse, UR8, 0x6 ;  /* 0x00000008ba0b7c11 */ /* 0x040fe4000f8030ff */
[----:B------:R-:W-:Y:S02]  /*0460*/  LEA R9, P2, R187, UR8, 0x6 ;  /* 0x00000008bb097c11 */ /* 0x000fe4000f8430ff */
[----:B------:R-:W-:Y:S02]  /*0470*/  LEA.HI.X R28, R186, UR9, RZ, 0x6, P0 ;  /* 0x00000009ba1c7c11 */ /* 0x000fe400080f34ff */
[----:B------:R-:W-:Y:S02]  /*0480*/  LEA R37, P0, R149, UR8, 0x6 ;  /* 0x0000000895257c11 */ /* 0x000fe4000f8030ff */
[----:B------:R-:W-:-:S02]  /*0490*/  LEA.HI.X R12, R187, UR9, RZ, 0x6, P2 ;  /* 0x00000009bb0c7c11 */ /* 0x000fc400090f34ff */
[----:B------:R-:W-:Y:S02]  /*04a0*/  LEA R35, P2, R150, UR8, 0x6 ;  /* 0x0000000896237c11 */ /* 0x000fe4000f8430ff */
[----:B------:R-:W-:Y:S02]  /*04b0*/  LEA.HI.X R40, R149, UR9, RZ, 0x6, P0 ;  /* 0x0000000995287c11 */ /* 0x000fe400080f34ff */
[----:B------:R-:W-:Y:S02]  /*04c0*/  LOP3.LUT R147, R2, 0x78, RZ, 0xfc, !PT ;  /* 0x0000007802937812 */ /* 0x000fe400078efcff */
[----:B------:R-:W-:Y:S02]  /*04d0*/  LEA R57, P0, R134, UR8, 0x6 ;  /* 0x0000000886397c11 */ /* 0x000fe4000f8030ff */
[----:B------:R-:W-:Y:S02]  /*04e0*/  LOP3.LUT R141, R2, 0xb0, RZ, 0xfc, !PT ;  /* 0x000000b0028d7812 */ /* 0x000fe400078efcff */
[----:B------:R-:W-:Y:S01]  /*04f0*/  LEA.HI.X R38, R150, UR9, RZ, 0x6, P2 ;  /* 0x0000000996267c11 */ /* 0x000fe200090f34ff */
[----:B------:R-:W2:Y:S01]  /*0500*/  LDS R107, [UR7] ;  /* 0x00000007ff6b7984 */ /* 0x000ea20008000800 */
[----:B------:R-:W-:-:S02]  /*0510*/  LEA R55, P2, R147, UR8, 0x6 ;  /* 0x0000000893377c11 */ /* 0x000fc4000f8430ff */
[----:B------:R-:W-:Y:S01]  /*0520*/  LEA.HI.X R60, R134, UR9, RZ, 0x6, P0 ;  /* 0x00000009863c7c11 */ /* 0x000fe200080f34ff */
[----:B------:R-:W-:Y:S01]  /*0530*/  BAR.SYNC.DEFER_BLOCKING 0x0 ;  /* 0x0000000000007b1d */ /* 0x000fe20000010000 */
[C---:B------:R-:W-:Y:S02]  /*0540*/  LOP3.LUT R142, R2.reuse, 0xa8, RZ, 0xfc, !PT ;  /* 0x000000a8028e7812 */ /* 0x040fe400078efcff */
[----:B------:R-:W-:Y:S02]  /*0550*/  LEA R69, P0, R141, UR8, 0x6 ;  /* 0x000000088d457c11 */ /* 0x000fe4000f8030ff */
[C---:B------:R-:W-:Y:S02]  /*0560*/  LOP3.LUT R3, R2.reuse, 0xe0, RZ, 0xfc, !PT ;  /* 0x000000e002037812 */ /* 0x040fe400078efcff */
[----:B------:R-:W-:Y:S02]  /*0570*/  LOP3.LUT R189, R2, 0x8, RZ, 0xfc, !PT ;  /* 0x0000000802bd7812 */ /* 0x000fe400078efcff */
[----:B------:R-:W-:-:S02]  /*0580*/  LEA.HI.X R58, R147, UR9, RZ, 0x6, P2 ;  /* 0x00000009933a7c11 */ /* 0x000fc400090f34ff */
[----:B------:R-:W-:Y:S02]  /*0590*/  LEA R67, P2, R142, UR8, 0x6 ;  /* 0x000000088e437c11 */ /* 0x000fe4000f8430ff */
[----:B------:R-:W-:Y:S02]  /*05a0*/  LEA.HI.X R72, R141, UR9, RZ, 0x6, P0 ;  /* 0x000000098d487c11 */ /* 0x000fe400080f34ff */
[C---:B------:R-:W-:Y:S02]  /*05b0*/  LOP3.LUT R155, R2.reuse, 0xd8, RZ, 0xfc, !PT ;  /* 0x000000d8029b7812 */ /* 0x040fe400078efcff */
[----:B------:R-:W-:Y:S02]  /*05c0*/  LEA R81, P0, R3, UR8, 0x6 ;  /* 0x0000000803517c11 */ /* 0x000fe4000f8030ff */
[----:B------:R-:W-:Y:S02]  /*05d0*/  LOP3.LUT R188, R2, 0x10, RZ, 0xfc, !PT ;  /* 0x0000001002bc7812 */ /* 0x000fe400078efcff */
[----:B------:R-:W-:-:S02]  /*05e0*/  LEA R15, P6, R189, UR8, 0x6 ;  /* 0x00000008bd0f7c11 */ /* 0x000fc4000f8c30ff */
[----:B------:R-:W-:Y:S01]  /*05f0*/  LEA.HI.X R70, R142, UR9, RZ, 0x6, P2 ;  /* 0x000000098e467c11 */ /* 0x000fe200090f34ff */
[----:B-1----:R-:W5:Y:S01]  /*0600*/  LDG.E.U8 R18, desc[UR14][R4.64] ;  /* 0x0000000e04127981 */ /* 0x002f62000c1e1100 */
[----:B------:R-:W-:Y:S02]  /*0610*/  LEA R79, P2, R155, UR8, 0x6 ;  /* 0x000000089b4f7c11 */ /* 0x000fe4000f8430ff */
[----:B------:R-:W-:Y:S01]  /*0620*/  LEA.HI.X R44, R3, UR9, RZ, 0x6, P0 ;  /* 0x00000009032c7c11 */ /* 0x000fe200080f34ff */
[----:B------:R1:W5:Y:S01]  /*0630*/  LDG.E.U8 R19, desc[UR14][R4.64+0x20] ;  /* 0x0000200e04137981 */ /* 0x000362000c1e1100 */
[----:B------:R-:W-:Y:S02]  /*0640*/  LEA R7, P5, R188, UR8, 0x6 ;  /* 0x00000008bc077c11 */ /* 0x000fe4000f8a30ff */
[----:B------:R-:W-:Y:S02]  /*0650*/  LEA.HI.X R10, R189, UR9, RZ, 0x6, P6 ;  /* 0x00000009bd0a7c11 */ /* 0x000fe4000b0f34ff */
[----:B------:R-:W-:-:S02]  /*0660*/  IADD3 R6, P0, PT, R158, R15, RZ ;  /* 0x0000000f9e067210 */ /* 0x000fc40007f1e0ff */
[----:B------:R-:W-:Y:S02]  /*0670*/  IADD3 R22, P3, P4, R158, UR10, R135 ;  /* 0x0000000a9e167c10 */ /* 0x000fe4000fc7e087 */
[----:B------:R-:W-:Y:S02]  /*0680*/  LEA.HI.X R82, R155, UR9, RZ, 0x6, P2 ;  /* 0x000000099b527c11 */ /* 0x000fe400090f34ff */
[----:B------:R-:W-:Y:S02]  /*0690*/  LOP3.LUT R185, R2, 0x28, RZ, 0xfc, !PT ;  /* 0x0000002802b97812 */ /* 0x000fe400078efcff */
[----:B------:R-:W-:Y:S02]  /*06a0*/  LEA.HI.X R20, R188, UR9, RZ, 0x6, P5 ;  /* 0x00000009bc147c11 */ /* 0x000fe4000a8f34ff */
[C---:B------:R-:W-:Y:S01]  /*06b0*/  IADD3 R8, P2, PT, R158.reuse, R7, RZ ;  /* 0x000000079e087210 */ /* 0x040fe20007f5e0ff */
[----:B------:R-:W-:Y:S01]  /*06c0*/  IMAD.X R7, RZ, RZ, R10, P0 ;  /* 0x000000ffff077224 */ /* 0x000fe200000e060a */
[----:B------:R-:W-:-:S02]  /*06d0*/  IADD3 R10, P0, PT, R158, R9, RZ ;  /* 0x000000099e0a7210 */ /* 0x000fc40007f1e0ff */
[----:B------:R-:W-:Y:S01]  /*06e0*/  IADD3.X R23, PT, PT, RZ, UR11, RZ, P3, P4 ;  /* 0x0000000bff177c10 */ /* 0x000fe20009fe84ff */
[----:B------:R-:W-:Y:S01]  /*06f0*/  IMAD.X R9, RZ, RZ, R20, P2 ;  /* 0x000000ffff097224 */ /* 0x000fe200010e0614 */
[C---:B------:R-:W-:Y:S01]  /*0700*/  LOP3.LUT R184, R2.reuse, 0x30, RZ, 0xfc, !PT ;  /* 0x0000003002b87812 */ /* 0x040fe200078efcff */
[----:B------:R-:W5:Y:S01]  /*0710*/  LDG.E.U8 R20, desc[UR14][R6.64] ;  /* 0x0000000e06147981 */ /* 0x000f62000c1e1100 */
[C---:B------:R-:W-:Y:S02]  /*0720*/  LEA R27, P4, R185.reuse, UR8, 0x6 ;  /* 0x00000008b91b7c11 */ /* 0x040fe4000f8830ff */
[----:B------:R-:W-:Y:S01]  /*0730*/  LOP3.LUT R159, R2, 0x38, RZ, 0xfc, !PT ;  /* 0x00000038029f7812 */ /* 0x000fe200078efcff */
[----:B------:R-:W5:Y:S01]  /*0740*/  LDG.E.U8 R17, desc[UR14][R22.64] ;  /* 0x0000000e16117981 */ /* 0x000f62000c1e1100 */
[----:B-1----:R-:W-:Y:S01]  /*0750*/  IADD3 R4, P2, PT, R158, R11, RZ ;  /* 0x0000000b9e047210 */ /* 0x002fe20007f5e0ff */
[----:B------:R-:W-:Y:S01]  /*0760*/  IMAD.X R11, RZ, RZ, R12, P0 ;  /* 0x000000ffff0b7224 */ /* 0x000fe200000e060c */
[----:B------:R-:W-:Y:S01]  /*0770*/  LEA R13, P3, R184, UR8, 0x6 ;  /* 0x00000008b80d7c11 */ /* 0x000fe2000f8630ff */
[----:B------:R-:W5:Y:S01]  /*0780*/  LDG.E.U8 R16, desc[UR14][R22.64+0x20] ;  /* 0x0000200e16107981 */ /* 0x000f62000c1e1100 */
[----:B------:R-:W-:-:S02]  /*0790*/  LEA.HI.X R29, R185, UR9, RZ, 0x6, P4 ;  /* 0x00000009b91d7c11 */ /* 0x000fc4000a0f34ff */
[----:B------:R-:W-:Y:S01]  /*07a0*/  IADD3 R12, P0, PT, R158, R27, RZ ;  /* 0x0000001b9e0c7210 */ /* 0x000fe20007f1e0ff */
[----:B------:R-:W5:Y:S01]  /*07b0*/  LDG.E.U8 R14, desc[UR14][R22.64+0x40] ;  /* 0x0000400e160e7981 */ /* 0x000f62000c1e1100 */
[----:B------:R-:W-:Y:S01]  /*07c0*/  LOP3.LUT R145, R2, 0x40, RZ, 0xfc, !PT ;  /* 0x0000004002917812 */ /* 0x000fe200078efcff */
[----:B------:R-:W-:Y:S01]  /*07d0*/  IMAD.X R5, RZ, RZ, R28, P2 ;  /* 0x000000ffff057224 */ /* 0x000fe200010e061c */
[----:B------:R-:W-:Y:S01]  /*07e0*/  LEA R31, P6, R159, UR8, 0x6 ;  /* 0x000000089f1f7c11 */ /* 0x000fe2000f8c30ff */
[----:B------:R1:W5:Y:S01]  /*07f0*/  LDG.E.U8 R15, desc[UR14][R22.64+0x60] ;  /* 0x0000600e160f7981 */ /* 0x000362000c1e1100 */
[----:B------:R-:W-:Y:S02]  /*0800*/  LEA.HI.X R32, R184, UR9, RZ, 0x6, P3 ;  /* 0x00000009b8207c11 */ /* 0x000fe400098f34ff */
[----:B------:R-:W-:Y:S01]  /*0810*/  LEA R33, P5, R145, UR8, 0x6 ;  /* 0x0000000891217c11 */ /* 0x000fe2000f8a30ff */
[----:B------:R3:W5:Y:S01]  /*0820*/  LDG.E.U8 R24, desc[UR14][R6.64+0x20] ;  /* 0x0000200e06187981 */ /* 0x000762000c1e1100 */
[----:B------:R-:W-:-:S02]  /*0830*/  LEA.HI.X R34, R159, UR9, RZ, 0x6, P6 ;  /* 0x000000099f227c11 */ /* 0x000fc4000b0f34ff */
[----:B------:R-:W-:Y:S01]  /*0840*/  LOP3.LUT R152, R2, 0x58, RZ, 0xfc, !PT ;  /* 0x0000005802987812 */ /* 0x000fe200078efcff */
[----:B------:R-:W5:Y:S01]  /*0850*/  LDG.E.U8 R25, desc[UR14][R8.64] ;  /* 0x0000000e08197981 */ /* 0x000f62000c1e1100 */
[----:B------:R-:W-:Y:S02]  /*0860*/  LEA.HI.X R36, R145, UR9, RZ, 0x6, P5 ;  /* 0x0000000991247c11 */ /* 0x000fe4000a8f34ff */
[C---:B-1----:R-:W-:Y:S01]  /*0870*/  IADD3 R22, P2, PT, R158.reuse, R13, RZ ;  /* 0x0000000d9e167210 */ /* 0x042fe20007f5e0ff */
[----:B------:R-:W-:Y:S01]  /*0880*/  IMAD.X R13, RZ, RZ, R29, P0 ;  /* 0x000000ffff0d7224 */ /* 0x000fe200000e061d */
[----:B------:R1:W5:Y:S01]  /*0890*/  LDG.E.U8 R26, desc[UR14][R8.64+0x20] ;  /* 0x0000200e081a7981 */ /* 0x000362000c1e1100 */
[----:B---3--:R-:W-:Y:S02]  /*08a0*/  IADD3 R6, P0, PT, R158, R31, RZ ;  /* 0x0000001f9e067210 */ /* 0x008fe40007f1e0ff */
[----:B------:R-:W-:Y:S01]  /*08b0*/  IMAD.X R23, RZ, RZ, R32, P2 ;  /* 0x000000ffff177224 */ /* 0x000fe200010e0620 */
[----:B------:R-:W5:Y:S01]  /*08c0*/  LDG.E.U8 R27, desc[UR14][R10.64] ;  /* 0x0000000e0a1b7981 */ /* 0x000f62000c1e1100 */
[----:B------:R-:W-:Y:S01]  /*08d0*/  LOP3.LUT R140, R2, 0x60, RZ, 0xfc, !PT ;  /* 0x00000060028c7812 */ /* 0x000fe200078efcff */
[----:B------:R-:W-:Y:S01]  /*08e0*/  IMAD.X R7, RZ, RZ, R34, P0 ;  /* 0x000000ffff077224 */ /* 0x000fe200000e0622 */
[----:B------:R-:W-:Y:S01]  /*08f0*/  LEA R39, P4, R152, UR8, 0x6 ;  /* 0x0000000898277c11 */ /* 0x000fe2000f8830ff */
[----:B------:R3:W5:Y:S01]  /*0900*/  LDG.E.U8 R28, desc[UR14][R10.64+0x20] ;  /* 0x0000200e0a1c7981 */ /* 0x000762000c1e1100 */
[----:B------:R-:W-:-:S02]  /*0910*/  LOP3.LUT R148, R2, 0x68, RZ, 0xfc, !PT ;  /* 0x0000006802947812 */ /* 0x000fc400078efcff */
[----:B-1----:R-:W-:Y:S01]  /*0920*/  IADD3 R8, P2, PT, R158, R33, RZ ;  /* 0x000000219e087210 */ /* 0x002fe20007f5e0ff */
[----:B------:R-:W5:Y:S01]  /*0930*/  LDG.E.U8 R29, desc[UR14][R4.64] ;  /* 0x0000000e041d7981 */ /* 0x000f62000c1e1100 */
[----:B------:R-:W-:Y:S02]  /*0940*/  LEA R41, P3, R140, UR8, 0x6 ;  /* 0x000000088c297c11 */ /* 0x000fe4000f8630ff */
[----:B------:R-:W-:Y:S01]  /*0950*/  LEA.HI.X R50, R152, UR9, RZ, 0x6, P4 ;  /* 0x0000000998327c11 */ /* 0x000fe2000a0f34ff */
[----:B------:R1:W5:Y:S01]  /*0960*/  LDG.E.U8 R30, desc[UR14][R4.64+0x20] ;  /* 0x0000200e041e7981 */ /* 0x000362000c1e1100 */
[----:B------:R-:W-:Y:S02]  /*0970*/  LOP3.LUT R0, R2, 0x70, RZ, 0xfc, !PT ;  /* 0x0000007002007812 */ /* 0x000fe400078efcff */
[----:B---3--:R-:W-:Y:S01]  /*0980*/  IADD3 R10, P0, PT, R158, R35, RZ ;  /* 0x000000239e0a7210 */ /* 0x008fe20007f1e0ff */
[----:B------:R-:W-:Y:S01]  /*0990*/  IMAD.X R9, RZ, RZ, R36, P2 ;  /* 0x000000ffff097224 */ /* 0x000fe200010e0624 */
[----:B------:R-:W5:Y:S01]  /*09a0*/  LDG.E.U8 R31, desc[UR14][R12.64] ;  /* 0x0000000e0c1f7981 */ /* 0x000f62000c1e1100 */
[----:B------:R-:W-:-:S02]  /*09b0*/  LEA R51, P6, R148, UR8, 0x6 ;  /* 0x0000000894337c11 */ /* 0x000fc4000f8c30ff */
[----:B------:R-:W-:Y:S01]  /*09c0*/  IMAD.X R11, RZ, RZ, R38, P0 ;  /* 0x000000ffff0b7224 */ /* 0x000fe200000e0626 */
[----:B------:R3:W5:Y:S01]  /*09d0*/  LDG.E.U8 R32, desc[UR14][R12.64+0x20] ;  /* 0x0000200e0c207981 */ /* 0x000762000c1e1100 */
[----:B-1----:R-:W-:Y:S02]  /*09e0*/  IADD3 R4, P2, PT, R158, R37, RZ ;  /* 0x000000259e047210 */ /* 0x002fe40007f5e0ff */
[----:B------:R-:W-:Y:S01]  /*09f0*/  LEA.HI.X R52, R140, UR9, RZ, 0x6, P3 ;  /* 0x000000098c347c11 */ /* 0x000fe200098f34ff */
[----:B------:R-:W5:Y:S01]  /*0a00*/  LDG.E.U8 R33, desc[UR14][R22.64] ;  /* 0x0000000e16217981 */ /* 0x000f62000c1e1100 */
[----:B------:R-:W-:Y:S01]  /*0a10*/  LEA R53, P5, R0, UR8, 0x6 ;  /* 0x0000000800357c11 */ /* 0x000fe2000f8a30ff */
[----:B------:R-:W-:Y:S01]  /*0a20*/  IMAD.X R5, RZ, RZ, R40, P2 ;  /* 0x000000ffff057224 */ /* 0x000fe200010e0628 */
[----:B------:R-:W-:Y:S01]  /*0a30*/  LEA.HI.X R54, R148, UR9, RZ, 0x6, P6 ;  /* 0x0000000994367c11 */ /* 0x000fe2000b0f34ff */
[----:B------:R1:W5:Y:S01]  /*0a40*/  LDG.E.U8 R34, desc[UR14][R22.64+0x20] ;  /* 0x0000200e16227981 */ /* 0x000362000c1e1100 */
[----:B------:R-:W-:-:S02]  /*0a50*/  LOP3.LUT R151, R2, 0x88, RZ, 0xfc, !PT ;  /* 0x0000008802977812 */ /* 0x000fc400078efcff */
[----:B---3--:R-:W-:Y:S01]  /*0a60*/  IADD3 R12, P0, PT, R158, R39, RZ ;  /* 0x000000279e0c7210 */ /* 0x008fe20007f1e0ff */
[----:B------:R-:W5:Y:S01]  /*0a70*/  LDG.E.U8 R35, desc[UR14][R6.64] ;  /* 0x0000000e06237981 */ /* 0x000f62000c1e1100 */
[----:B------:R-:W-:Y:S02]  /*0a80*/  LEA.HI.X R56, R0, UR9, RZ, 0x6, P5 ;  /* 0x0000000900387c11 */ /* 0x000fe4000a8f34ff */
[----:B------:R-:W-:Y:S01]  /*0a90*/  LOP3.LUT R146, R2, 0x90, RZ, 0xfc, !PT ;  /* 0x0000009002927812 */ /* 0x000fe200078efcff */
[----:B------:R3:W5:Y:S01]  /*0aa0*/  LDG.E.U8 R36, desc[UR14][R6.64+0x20] ;  /* 0x0000200e06247981 */ /* 0x000762000c1e1100 */
[----:B------:R-:W-:Y:S01]  /*0ab0*/  IMAD.X R13, RZ, RZ, R50, P0 ;  /* 0x000000ffff0d7224 */ /* 0x000fe200000e0632 */
[----:B-1----:R-:W-:Y:S02]  /*0ac0*/  IADD3 R22, P2, PT, R158, R41, RZ ;  /* 0x000000299e167210 */ /* 0x002fe40007f5e0ff */
[----:B------:R-:W5:Y:S01]  /*0ad0*/  LDG.E.U8 R37, desc[UR14][R8.64] ;  /* 0x0000000e08257981 */ /* 0x000f62000c1e1100 */
[----:B------:R-:W-:-:S02]  /*0ae0*/  LEA R59, P4, R151, UR8, 0x6 ;  /* 0x00000008973b7c11 */ /* 0x000fc4000f8830ff */
[----:B------:R-:W-:Y:S01]  /*0af0*/  IMAD.X R23, RZ, RZ, R52, P2 ;  /* 0x000000ffff177224 */ /* 0x000fe200010e0634 */
[----:B------:R1:W5:Y:S01]  /*0b00*/  LDG.E.U8 R38, desc[UR14][R8.64+0x20] ;  /* 0x0000200e08267981 */ /* 0x000362000c1e1100 */
[----:B------:R-:W-:Y:S02]  /*0b10*/  LOP3.LUT R144, R2, 0x98, RZ, 0xfc, !PT ;  /* 0x0000009802907812 */ /* 0x000fe400078efcff */
[----:B---3--:R-:W-:Y:S01]  /*0b20*/  IADD3 R6, P0, PT, R158, R51, RZ ;  /* 0x000000339e067210 */ /* 0x008fe20007f1e0ff */
[----:B------:R-:W5:Y:S01]  /*0b30*/  LDG.E.U8 R39, desc[UR14][R10.64] ;  /* 0x0000000e0a277981 */ /* 0x000f62000c1e1100 */
[----:B------:R-:W-:Y:S02]  /*0b40*/  LEA R61, P3, R146, UR8, 0x6 ;  /* 0x00000008923d7c11 */ /* 0x000fe4000f8630ff */
[----:B------:R-:W-:Y:S01]  /*0b50*/  LEA.HI.X R62, R151, UR9, RZ, 0x6, P4 ;  /* 0x00000009973e7c11 */ /* 0x000fe2000a0f34ff */
[----:B------:R3:W5:Y:S01]  /*0b60*/  LDG.E.U8 R40, desc[UR14][R10.64+0x20] ;  /* 0x0000200e0a287981 */ /* 0x000762000c1e1100 */
[----:B------:R-:W-:Y:S01]  /*0b70*/  IMAD.X R7, RZ, RZ, R54, P0 ;  /* 0x000000ffff077224 */ /* 0x000fe200000e0636 */
[----:B-1----:R-:W-:-:S02]  /*0b80*/  IADD3 R8, P2, PT, R158, R53, RZ ;  /* 0x000000359e087210 */ /* 0x002fc40007f5e0ff */
[----:B------:R-:W5:Y:S01]  /*0b90*/  LDG.E.U8 R41, desc[UR14][R4.64] ;  /* 0x0000000e04297981 */ /* 0x000f62000c1e1100 */
[----:B------:R-:W-:Y:S02]  /*0ba0*/  LOP3.LUT R139, R2, 0xa0, RZ, 0xfc, !PT ;  /* 0x000000a0028b7812 */ /* 0x000fe400078efcff */
[----:B------:R-:W-:Y:S01]  /*0bb0*/  IMAD.X R9, RZ, RZ, R56, P2 ;  /* 0x000000ffff097224 */ /* 0x000fe200010e0638 */
[----:B------:R1:W5:Y:S01]  /*0bc0*/  LDG.E.U8 R50, desc[UR14][R4.64+0x20] ;  /* 0x0000200e04327981 */ /* 0x000362000c1e1100 */
[----:B------:R-:W-:Y:S02]  /*0bd0*/  LEA R63, P6, R144, UR8, 0x6 ;  /* 0x00000008903f7c11 */ /* 0x000fe4000f8c30ff */
[----:B---3--:R-:W-:Y:S01]  /*0be0*/  IADD3 R10, P0, PT, R158, R55, RZ ;  /* 0x000000379e0a7210 */ /* 0x008fe20007f1e0ff */
[----:B------:R-:W5:Y:S01]  /*0bf0*/  LDG.E.U8 R51, desc[UR14][R12.64] ;  /* 0x0000000e0c337981 */ /* 0x000f62000c1e1100 */
[----:B------:R-:W-:Y:S02]  /*0c00*/  LEA.HI.X R64, R146, UR9, RZ, 0x6, P3 ;  /* 0x0000000992407c11 */ /* 0x000fe400098f34ff */
[----:B------:R-:W-:Y:S01]  /*0c10*/  LEA R65, P5, R139, UR8, 0x6 ;  /* 0x000000088b417c11 */ /* 0x000fe2000f8a30ff */
[----:B------:R3:W5:Y:S01]  /*0c20*/  LDG.E.U8 R52, desc[UR14][R12.64+0x20] ;  /* 0x0000200e0c347981 */ /* 0x000762000c1e1100 */
[----:B------:R-:W-:Y:S01]  /*0c30*/  IMAD.X R11, RZ, RZ, R58, P0 ;  /* 0x000000ffff0b7224 */ /* 0x000fe200000e063a */
[----:B-1----:R-:W-:-:S02]  /*0c40*/  IADD3 R4, P2, PT, R158, R57, RZ ;  /* 0x000000399e047210 */ /* 0x002fc40007f5e0ff */
[----:B------:R-:W5:Y:S01]  /*0c50*/  LDG.E.U8 R53, desc[UR14][R22.64] ;  /* 0x0000000e16357981 */ /* 0x000f62000c1e1100 */
[----:B------:R-:W-:Y:S02]  /*0c60*/  LEA.HI.X R66, R144, UR9, RZ, 0x6, P6 ;  /* 0x0000000990427c11 */ /* 0x000fe4000b0f34ff */
[----:B------:R-:W-:Y:S01]  /*0c70*/  IMAD.X R5, RZ, RZ, R60, P2 ;  /* 0x000000ffff057224 */ /* 0x000fe200010e063c */
[----:B------:R1:W5:Y:S01]  /*0c80*/  LDG.E.U8 R54, desc[UR14][R22.64+0x20] ;  /* 0x0000200e16367981 */ /* 0x000362000c1e1100 */
[----:B------:R-:W-:Y:S02]  /*0c90*/  LOP3.LUT R154, R2, 0xb8, RZ, 0xfc, !PT ;  /* 0x000000b8029a7812 */ /* 0x000fe400078efcff */
[----:B---3--:R-:W-:Y:S01]  /*0ca0*/  IADD3 R12, P0, PT, R158, R59, RZ ;  /* 0x0000003b9e0c7210 */ /* 0x008fe20007f1e0ff */
[----:B------:R-:W5:Y:S01]  /*0cb0*/  LDG.E.U8 R55, desc[UR14][R6.64] ;  /* 0x0000000e06377981 */ /* 0x000f62000c1e1100 */
[----:B------:R-:W-:Y:S02]  /*0cc0*/  LEA.HI.X R68, R139, UR9, RZ, 0x6, P5 ;  /* 0x000000098b447c11 */ /* 0x000fe4000a8f34ff */
[----:B------:R-:W-:Y:S01]  /*0cd0*/  LOP3.LUT R138, R2, 0xc0, RZ, 0xfc, !PT ;  /* 0x000000c0028a7812 */ /* 0x000fe200078efcff */
[----:B------:R3:W5:Y:S01]  /*0ce0*/  LDG.E.U8 R56, desc[UR14][R6.64+0x20] ;  /* 0x0000200e06387981 */ /* 0x000762000c1e1100 */
[----:B------:R-:W-:Y:S01]  /*0cf0*/  IMAD.X R13, RZ, RZ, R62, P0 ;  /* 0x000000ffff0d7224 */ /* 0x000fe200000e063e */
[----:B-1----:R-:W-:-:S02]  /*0d00*/  IADD3 R22, P2, PT, R158, R61, RZ ;  /* 0x0000003d9e167210 */ /* 0x002fc40007f5e0ff */
[----:B------:R-:W5:Y:S01]  /*0d10*/  LDG.E.U8 R57, desc[UR14][R8.64] ;  /* 0x0000000e08397981 */ /* 0x000f62000c1e1100 */
[----:B------:R-:W-:Y:S02]  /*0d20*/  LEA R71, P4, R154, UR8, 0x6 ;  /* 0x000000089a477c11 */ /* 0x000fe4000f8830ff */
        /* <DEDUP_REMOVED lines=24> */
[----:B------:R-:W-:Y:S01]  /*0eb0*/  LOP3.LUT R136, R2, 0xe8, RZ, 0xfc, !PT ;  /* 0x000000e802887812 */ /* 0x000fe200078efcff */
[----:B------:R1:W5:Y:S01]  /*0ec0*/  LDG.E.U8 R68, desc[UR14][R6.64+0x20] ;  /* 0x0000200e06447981 */ /* 0x000362000c1e1100 */
[----:B------:R-:W-:Y:S02]  /*0ed0*/  LEA.HI.X R80, R153, UR9, RZ, 0x6, P5 ;  /* 0x0000000999507c11 */ /* 0x000fe4000a8f34ff */
[----:B---3--:R-:W-:Y:S01]  /*0ee0*/  IADD3 R12, P0, PT, R158, R71, RZ ;  /* 0x000000479e0c7210 */ /* 0x008fe20007f1e0ff */
[----:B------:R-:W5:Y:S01]  /*0ef0*/  LDG.E.U8 R65, desc[UR14][R22.64] ;  /* 0x0000000e16417981 */ /* 0x000f62000c1e1100 */
[----:B------:R-:W-:Y:S01]  /*0f00*/  IMAD.X R5, RZ, RZ, R72, P2 ;  /* 0x000000ffff057224 */ /* 0x000fe200010e0648 */
[----:B------:R-:W-:-:S02]  /*0f10*/  LEA R49, P4, R136, UR8, 0x6 ;  /* 0x0000000888317c11 */ /* 0x000fc4000f8830ff */
[----:B------:R3:W5:Y:S01]  /*0f20*/  LDG.E.U8 R66, desc[UR14][R22.64+0x20] ;  /* 0x0000200e16427981 */ /* 0x000762000c1e1100 */
[----:B------:R-:W-:Y:S01]  /*0f30*/  LOP3.LUT R133, R2, 0xf0, RZ, 0xfc, !PT ;  /* 0x000000f002857812 */ /* 0x000fe200078efcff */
[----:B-1----:R-:W1:Y:S01]  /*0f40*/  LDC.64 R6, c[0x0][0x388] ;  /* 0x0000e200ff067b82 */ /* 0x002e620000000a00 */
[----:B------:R-:W-:Y:S01]  /*0f50*/  IMAD.X R13, RZ, RZ, R42, P0 ;  /* 0x000000ffff0d7224 */ /* 0x000fe200000e062a */
[----:B------:R-:W-:Y:S01]  /*0f60*/  IADD3 R42, P0, PT, R158, R75, RZ ;  /* 0x0000004b9e2a7210 */ /* 0x000fe20007f1e0ff */
[----:B------:R-:W5:Y:S01]  /*0f70*/  LDG.E.U8 R69, desc[UR14][R8.64] ;  /* 0x0000000e08457981 */ /* 0x000f62000c1e1100 */
[----:B------:R-:W-:Y:S02]  /*0f80*/  LOP3.LUT R2, R2, 0xf8, RZ, 0xfc, !PT ;  /* 0x000000f802027812 */ /* 0x000fe400078efcff */
[----:B------:R-:W-:Y:S01]  /*0f90*/  LEA.HI.X R85, R136, UR9, RZ, 0x6, P4 ;  /* 0x0000000988557c11 */ /* 0x000fe2000a0f34ff */
[----:B------:R4:W5:Y:S01]  /*0fa0*/  LDG.E.U8 R70, desc[UR14][R8.64+0x20] ;  /* 0x0000200e08467981 */ /* 0x000962000c1e1100 */
[----:B---3--:R-:W-:-:S02]  /*0fb0*/  IADD3 R22, P2, PT, R158, R73, RZ ;  /* 0x000000499e167210 */ /* 0x008fc40007f5e0ff */
[C---:B------:R-:W-:Y:S01]  /*0fc0*/  LEA R47, P3, R133.reuse, UR8, 0x6 ;  /* 0x00000008852f7c11 */ /* 0x040fe2000f8630ff */
[----:B------:R-:W5:Y:S01]  /*0fd0*/  LDG.E.U8 R71, desc[UR14][R10.64] ;  /* 0x0000000e0a477981 */ /* 0x000f62000c1e1100 */
[C---:B------:R-:W-:Y:S01]  /*0fe0*/  LEA R45, P6, R2.reuse, UR8, 0x6 ;  /* 0x00000008022d7c11 */ /* 0x040fe2000f8c30ff */
[----:B------:R-:W-:Y:S01]  /*0ff0*/  IMAD.X R23, RZ, RZ, R76, P2 ;  /* 0x000000ffff177224 */ /* 0x000fe200010e064c */
[----:B------:R-:W-:Y:S01]  /*1000*/  LEA.HI.X R48, R133, UR9, RZ, 0x6, P3 ;  /* 0x0000000985307c11 */ /* 0x000fe200098f34ff */
[----:B------:R3:W5:Y:S01]  /*1010*/  LDG.E.U8 R72, desc[UR14][R10.64+0x20] ;  /* 0x0000200e0a487981 */ /* 0x000762000c1e1100 */
[----:B------:R-:W-:Y:S02]  /*1020*/  LEA.HI.X R46, R2, UR9, RZ, 0x6, P6 ;  /* 0x00000009022e7c11 */ /* 0x000fe4000b0f34ff */
[C---:B----4-:R-:W-:Y:S01]  /*1030*/  IADD3 R8, P2, PT, R158.reuse, R43, RZ ;  /* 0x0000002b9e087210 */ /* 0x050fe20007f5e0ff */
[----:B------:R-:W-:Y:S01]  /*1040*/  IMAD.X R43, RZ, RZ, R77, P0 ;  /* 0x000000ffff2b7224 */ /* 0x000fe200000e064d */
[----:B------:R-:W5:Y:S03]  /*1050*/  LDG.E.U8 R73, desc[UR14][R4.64] ;  /* 0x0000000e04497981 */ /* 0x000f66000c1e1100 */
[----:B------:R-:W-:Y:S01]  /*1060*/  IMAD.X R9, RZ, RZ, R80, P2 ;  /* 0x000000ffff097224 */ /* 0x000fe200010e0650 */
[----:B------:R4:W5:Y:S01]  /*1070*/  LDG.E.U8 R74, desc[UR14][R4.64+0x20] ;  /* 0x0000200e044a7981 */ /* 0x000962000c1e1100 */
[----:B---3--:R-:W-:-:S03]  /*1080*/  IADD3 R10, P0, PT, R158, R79, RZ ;  /* 0x0000004f9e0a7210 */ /* 0x008fc60007f1e0ff */
[----:B------:R-:W5:Y:S02]  /*1090*/  LDG.E.U8 R75, desc[UR14][R12.64] ;  /* 0x0000000e0c4b7981 */ /* 0x000f64000c1e1100 */
[----:B------:R-:W-:Y:S02]  /*10a0*/  IMAD.X R11, RZ, RZ, R82, P0 ;  /* 0x000000ffff0b7224 */ /* 0x000fe400000e0652 */
[----:B------:R3:W5:Y:S01]  /*10b0*/  LDG.E.U8 R76, desc[UR14][R12.64+0x20] ;  /* 0x0000200e0c4c7981 */ /* 0x000762000c1e1100 */
[----:B----4-:R-:W-:-:S03]  /*10c0*/  IADD3 R4, P2, PT, R158, R81, RZ ;  /* 0x000000519e047210 */ /* 0x010fc60007f5e0ff */
[----:B------:R-:W5:Y:S04]  /*10d0*/  LDG.E.U8 R79, desc[UR14][R42.64] ;  /* 0x0000000e2a4f7981 */ /* 0x000f68000c1e1100 */
[----:B------:R4:W5:Y:S01]  /*10e0*/  LDG.E.U8 R80, desc[UR14][R42.64+0x20] ;  /* 0x0000200e2a507981 */ /* 0x000962000c1e1100 */
[C---:B---3--:R-:W-:Y:S01]  /*10f0*/  IADD3 R12, P0, PT, R158.reuse, R49, RZ ;  /* 0x000000319e0c7210 */ /* 0x048fe20007f1e0ff */
[----:B------:R-:W-:Y:S02]  /*1100*/  IMAD.X R5, RZ, RZ, R44, P2 ;  /* 0x000000ffff057224 */ /* 0x000fe400010e062c */
[----:B------:R-:W5:Y:S01]  /*1110*/  LDG.E.U8 R81, desc[UR14][R8.64] ;  /* 0x0000000e08517981 */ /* 0x000f62000c1e1100 */
[----:B------:R-:W-:Y:S01]  /*1120*/  IADD3 R44, P2, PT, R158, R47, RZ ;  /* 0x0000002f9e2c7210 */ /* 0x000fe20007f5e0ff */
[----:B------:R-:W-:-:S02]  /*1130*/  IMAD.X R13, RZ, RZ, R85, P0 ;  /* 0x000000ffff0d7224 */ /* 0x000fc400000e0655 */
[----:B------:R1:W5:Y:S01]  /*1140*/  LDG.E.U8 R82, desc[UR14][R8.64+0x20] ;  /* 0x0000200e08527981 */ /* 0x000362000c1e1100 */
[----:B----4-:R-:W-:Y:S01]  /*1150*/  IADD3 R42, P0, PT, R158, R45, RZ ;  /* 0x0000002d9e2a7210 */ /* 0x010fe20007f1e0ff */
[----:B------:R-:W-:Y:S02]  /*1160*/  IMAD.X R45, RZ, RZ, R48, P2 ;  /* 0x000000ffff2d7224 */ /* 0x000fe400010e0630 */
[----:B------:R-:W5:Y:S04]  /*1170*/  LDG.E.U8 R83, desc[UR14][R10.64] ;  /* 0x0000000e0a537981 */ /* 0x000f68000c1e1100 */
[----:B------:R3:W5:Y:S01]  /*1180*/  LDG.E.U8 R84, desc[UR14][R10.64+0x20] ;  /* 0x0000200e0a547981 */ /* 0x000762000c1e1100 */
[----:B-1----:R-:W-:-:S03]  /*1190*/  IMAD.WIDE.U32 R8, R189, 0x80, R6 ;  /* 0x00000080bd087825 */ /* 0x002fc600078e0006 */
[----:B------:R-:W5:Y:S01]  /*11a0*/  LDG.E.U8 R77, desc[UR14][R22.64] ;  /* 0x0000000e164d7981 */ /* 0x000f62000c1e1100 */
[----:B------:R-:W-:Y:S01]  /*11b0*/  IMAD.X R43, RZ, RZ, R46, P0 ;  /* 0x000000ffff2b7224 */ /* 0x000fe200000e062e */
[----:B------:R-:W-:Y:S02]  /*11c0*/  IADD3 R48, P0, PT, R158, R8, RZ ;  /* 0x000000089e307210 */ /* 0x000fe40007f1e0ff */
[----:B------:R1:W5:Y:S01]  /*11d0*/  LDG.E.U8 R78, desc[UR14][R22.64+0x20] ;  /* 0x0000200e164e7981 */ /* 0x000362000c1e1100 */
[----:B---3--:R-:W-:-:S03]  /*11e0*/  IMAD.WIDE.U32 R10, R187, 0x80, R6 ;  /* 0x00000080bb0a7825 */ /* 0x008fc600078e0006 */
[----:B------:R-:W5:Y:S01]  /*11f0*/  LDG.E.U8 R85, desc[UR14][R4.64] ;  /* 0x0000000e04557981 */ /* 0x000f62000c1e1100 */
[----:B------:R-:W-:-:S03]  /*1200*/  IMAD.X R49, RZ, RZ, R9, P0 ;  /* 0x000000ffff317224 */ /* 0x000fc600000e0609 */
[----:B------:R3:W5:Y:S01]  /*1210*/  LDG.E.U8 R86, desc[UR14][R4.64+0x20] ;  /* 0x0000200e04567981 */ /* 0x000762000c1e1100 */
[----:B-1----:R-:W-:-:S03]  /*1220*/  IMAD.WIDE.U32 R22, R188, 0x80, R6 ;  /* 0x00000080bc167825 */ /* 0x002fc600078e0006 */
[----:B------:R-:W5:Y:S01]  /*1230*/  LDG.E.U8 R87, desc[UR14][R12.64] ;  /* 0x0000000e0c577981 */ /* 0x000f62000c1e1100 */
[--C-:B------:R-:W-:Y:S01]  /*1240*/  IMAD.WIDE.U32 R8, R186, 0x80, R6.reuse ;  /* 0x00000080ba087825 */ /* 0x100fe200078e0006 */
[C---:B------:R-:W-:Y:S02]  /*1250*/  IADD3 R22, P2, PT, R158.reuse, R22, RZ ;  /* 0x000000169e167210 */ /* 0x040fe40007f5e0ff */
[----:B------:R1:W5:Y:S01]  /*1260*/  LDG.E.U8 R88, desc[UR14][R12.64+0x20] ;  /* 0x0000200e0c587981 */ /* 0x000362000c1e1100 */
[----:B---3--:R-:W-:Y:S01]  /*1270*/  IADD3 R4, P0, PT, R158, R10, RZ ;  /* 0x0000000a9e047210 */ /* 0x008fe20007f1e0ff */
[--C-:B------:R-:W-:Y:S02]  /*1280*/  IMAD.WIDE.U32 R46, R159, 0x80, R6.reuse ;  /* 0x000000809f2e7825 */ /* 0x100fe400078e0006 */
[----:B------:R-:W5:Y:S04]  /*1290*/  LDG.E.U8 R89, desc[UR14][R44.64] ;  /* 0x0000000e2c597981 */ /* 0x000f68000c1e1100 */
[----:B------:R3:W5:Y:S01]  /*12a0*/  LDG.E.U8 R90, desc[UR14][R44.64+0x20] ;  /* 0x0000200e2c5a7981 */ /* 0x000762000c1e1100 */
[----:B-1----:R-:W-:Y:S01]  /*12b0*/  IMAD.WIDE.U32 R12, R185, 0x80, R6 ;  /* 0x00000080b90c7825 */ /* 0x002fe200078e0006 */
[----:B------:R-:W-:-:S02]  /*12c0*/  SHF.R.U32.HI R108, RZ, 0x5, R132 ;  /* 0x00000005ff6c7819 */ /* 0x000fc40000011684 */
[----:B------:R-:W5:Y:S01]  /*12d0*/  LDG.E.U8 R91, desc[UR14][R42.64] ;  /* 0x0000000e2a5b7981 */ /* 0x000f62000c1e1100 */
[----:B------:R-:W-:Y:S02]  /*12e0*/  IMAD.X R5, RZ, RZ, R11, P0 ;  /* 0x000000ffff057224 */ /* 0x000fe400000e060b */
[----:B------:R-:W-:Y:S01]  /*12f0*/  IMAD.X R23, RZ, RZ, R23, P2 ;  /* 0x000000ffff177224 */ /* 0x000fe200010e0617 */
[----:B------:R-:W5:Y:S01]  /*1300*/  LDG.E.U8 R92, desc[UR14][R42.64+0x20] ;  /* 0x0000200e2a5c7981 */ /* 0x000f62000c1e1100 */
[----:B---3--:R-:W-:Y:S01]  /*1310*/  IMAD.WIDE.U32 R44, R184, 0x80, R6 ;  /* 0x00000080b82c7825 */ /* 0x008fe200078e0006 */
[C---:B------:R-:W-:Y:S02]  /*1320*/  IADD3 R6, P0, PT, R158.reuse, R8, RZ ;  /* 0x000000089e067210 */ /* 0x040fe40007f1e0ff */
[C---:B------:R-:W-:Y:S01]  /*1330*/  IADD3 R8, P2, PT, R158.reuse, R12, RZ ;  /* 0x0000000c9e087210 */ /* 0x040fe20007f5e0ff */
[----:B------:R-:W5:Y:S01]  /*1340*/  LDG.E.U8 R93, desc[UR14][R22.64+0x40] ;  /* 0x0000400e165d7981 */ /* 0x000f62000c1e1100 */
[----:B------:R-:W-:-:S02]  /*1350*/  IADD3 R10, P3, PT, R158, R44, RZ ;  /* 0x0000002c9e0a7210 */ /* 0x000fc40007f7e0ff */
[----:B------:R-:W-:Y:S01]  /*1360*/  IADD3 R12, P4, PT, R158, R46, RZ ;  /* 0x0000002e9e0c7210 */ /* 0x000fe20007f9e0ff */
[----:B------:R-:W-:Y:S01]  /*1370*/  IMAD.X R7, RZ, RZ, R9, P0 ;  /* 0x000000ffff077224 */ /* 0x000fe200000e0609 */
[----:B------:R-:W5:Y:S01]  /*1380*/  LDG.E.U8 R46, desc[UR14][R22.64] ;  /* 0x0000000e162e7981 */ /* 0x000f62000c1e1100 */
[----:B------:R-:W-:Y:S02]  /*1390*/  IMAD.X R9, RZ, RZ, R13, P2 ;  /* 0x000000ffff097224 */ /* 0x000fe400010e060d */
[----:B------:R-:W-:Y:S01]  /*13a0*/  IMAD.X R11, RZ, RZ, R45, P3 ;  /* 0x000000ffff0b7224 */ /* 0x000fe200018e062d */
[----:B------:R-:W5:Y:S01]  /*13b0*/  LDG.E.U8 R94, desc[UR14][R22.64+0x60] ;  /* 0x0000600e165e7981 */ /* 0x000f62000c1e1100 */
[----:B------:R-:W-:Y:S01]  /*13c0*/  IMAD.X R13, RZ, RZ, R47, P4 ;  /* 0x000000ffff0d7224 */ /* 0x000fe200020e062f */
[----:B------:R-:W-:Y:S02]  /*13d0*/  LOP3.LUT R21, R21, 0x1f, R132, 0xf8, !PT ;  /* 0x0000001f15157812 */ /* 0x000fe400078ef884 */
[----:B------:R-:W5:Y:S01]  /*13e0*/  LDG.E.U8 R47, desc[UR14][R22.64+0x20] ;  /* 0x0000200e162f7981 */ /* 0x000f62000c1e1100 */
[----:B------:R-:W-:-:S03]  /*13f0*/  R2UR UR12, R108 ;  /* 0x000000006c0c72ca */ /* 0x000fc600000e0000 */
[----:B------:R-:W5:Y:S01]  /*1400*/  LDG.E.U8 R42, desc[UR14][R48.64] ;  /* 0x0000000e302a7981 */ /* 0x000f62000c1e1100 */
[----:B--2---:R-:W-:-:S03]  /*1410*/  R2UR UR13, R107 ;  /* 0x000000006b0d72ca */ /* 0x004fc600000e0000 */
[----:B------:R-:W5:Y:S04]  /*1420*/  LDG.E.U8 R43, desc[UR14][R48.64+0x20] ;  /* 0x0000200e302b7981 */ /* 0x000f68000c1e1100 */
[----:B------:R-:W5:Y:S04]  /*1430*/  LDG.E.U8 R44, desc[UR14][R48.64+0x40] ;  /* 0x0000400e302c7981 */ /* 0x000f68000c1e1100 */
[----:B------:R-:W5:Y:S04]  /*1440*/  LDG.E.U8 R45, desc[UR14][R48.64+0x60] ;  /* 0x0000600e302d7981 */ /* 0x000f68000c1e1100 */
[----:B------:R-:W5:Y:S04]  /*1450*/  LDG.E.U8 R101, desc[UR14][R8.64] ;  /* 0x0000000e08657981 */ /* 0x000f68000c1e1100 */
[----:B------:R-:W5:Y:S04]  /*1460*/  LDG.E.U8 R102, desc[UR14][R8.64+0x20] ;  /* 0x0000200e08667981 */ /* 0x000f68000c1e1100 */
[----:B------:R-:W5:Y:S04]  /*1470*/  LDG.E.U8 R22, desc[UR14][R8.64+0x40] ;  /* 0x0000400e08167981 */ /* 0x000f68000c1e1100 */
[----:B------:R1:W5:Y:S04]  /*1480*/  LDG.E.U8 R23, desc[UR14][R8.64+0x60] ;  /* 0x0000600e08177981 */ /* 0x000368000c1e1100 */
[----:B------:R2:W5:Y:S04]  /*1490*/  LDG.E.U8 R95, desc[UR14][R4.64] ;  /* 0x0000000e045f7981 */ /* 0x000568000c1e1100 */
[----:B------:R2:W5:Y:S01]  /*14a0*/  LDG.E.U8 R96, desc[UR14][R4.64+0x20] ;  /* 0x0000200e04607981 */ /* 0x000562000c1e1100 */
[----:B-1----:R-:W-:-:S03]  /*14b0*/  SHF.R.U32.HI R8, RZ, 0x2, R132 ;  /* 0x00000002ff087819 */ /* 0x002fc60000011684 */
[----:B------:R2:W5:Y:S04]  /*14c0*/  LDG.E.U8 R97, desc[UR14][R4.64+0x40] ;  /* 0x0000400e04617981 */ /* 0x000568000c1e1100 */
[----:B------:R2:W5:Y:S04]  /*14d0*/  LDG.E.U8 R98, desc[UR14][R4.64+0x60] ;  /* 0x0000600e04627981 */ /* 0x000568000c1e1100 */
[----:B------:R2:W5:Y:S04]  /*14e0*/  LDG.E.U8 R99, desc[UR14][R6.64] ;  /* 0x0000000e06637981 */ /* 0x000568000c1e1100 */
[----:B------:R2:W5:Y:S04]  /*14f0*/  LDG.E.U8 R100, desc[UR14][R6.64+0x20] ;  /* 0x0000200e06647981 */ /* 0x000568000c1e1100 */
[----:B------:R2:W5:Y:S04]  /*1500*/  LDG.E.U8 R48, desc[UR14][R6.64+0x40] ;  /* 0x0000400e06307981 */ /* 0x000568000c1e1100 */
[----:B------:R2:W5:Y:S01]  /*1510*/  LDG.E.U8 R49, desc[UR14][R6.64+0x60] ;  /* 0x0000600e06317981 */ /* 0x000562000c1e1100 */
[----:B------:R-:W-:-:S03]  /*1520*/  LOP3.LUT R8, R21, 0x30, R8, 0x78, !PT ;  /* 0x0000003015087812 */ /* 0x000fc600078e7808 */
[----:B------:R2:W5:Y:S04]  /*1530*/  LDG.E.U8 R103, desc[UR14][R10.64] ;  /* 0x0000000e0a677981 */ /* 0x000568000c1e1100 */
[----:B------:R2:W5:Y:S04]  /*1540*/  LDG.E.U8 R104, desc[UR14][R10.64+0x20] ;  /* 0x0000200e0a687981 */ /* 0x000568000c1e1100 */
[----:B------:R2:W5:Y:S04]  /*1550*/  LDG.E.U8 R4, desc[UR14][R10.64+0x40] ;  /* 0x0000400e0a047981 */ /* 0x000568000c1e1100 */
[----:B------:R2:W5:Y:S04]  /*1560*/  LDG.E.U8 R5, desc[UR14][R10.64+0x60] ;  /* 0x0000600e0a057981 */ /* 0x000568000c1e1100 */
[----:B------:R2:W5:Y:S04]  /*1570*/  LDG.E.U8 R105, desc[UR14][R12.64] ;  /* 0x0000000e0c697981 */ /* 0x000568000c1e1100 */
[----:B------:R2:W5:Y:S04]  /*1580*/  LDG.E.U8 R106, desc[UR14][R12.64+0x20] ;  /* 0x0000200e0c6a7981 */ /* 0x000568000c1e1100 */
[----:B------:R2:W5:Y:S04]  /*1590*/  LDG.E.U8 R6, desc[UR14][R12.64+0x40] ;  /* 0x0000400e0c067981 */ /* 0x000568000c1e1100 */
[----:B------:R2:W5:Y:S01]  /*15a0*/  LDG.E.U8 R7, desc[UR14][R12.64+0x60] ;  /* 0x0000600e0c077981 */ /* 0x000562000c1e1100 */
[----:B------:R-:W-:Y:S05]  /*15b0*/  @P1 BRA `(.L_x_5) ;  /* 0x0000000000181947 */ /* 0x000fea0003800000 */
[----:B------:R-:W-:Y:S01]  /*15c0*/  ELECT P0, URZ, PT ;  /* 0x0000000000ff782f */ /* 0x000fe20003800000 */
[----:B------:R-:W-:Y:S01]  /*15d0*/  IMAD.MOV.U32 R9, RZ, RZ, 0x1 ;  /* 0x00000001ff097424 */ /* 0x000fe200078e00ff */
[----:B------:R-:W-:Y:S01]  /*15e0*/  UMOV UR4, 0x40 ;  /* 0x0000004000047882 */ /* 0x000fe20000000000 */
[----:B------:R-:W-:Y:S01]  /*15f0*/  UVIRTCOUNT.DEALLOC.SMPOOL 0x80 ;  /* 0x000000800000784c */ /* 0x000fe20000000000 */
[----:B------:R-:W-:-:S09]  /*1600*/  ULEA UR4, UR6, UR4, 0x18 ;  /* 0x0000000406047291 */ /* 0x000fd2000f8ec0ff */
[----:B------:R1:W-:Y:S03]  /*1610*/  @P0 STS.U8 [UR4], R9 ;  /* 0x00000009ff000988 */ /* 0x0003e60008000004 */
.L_x_5:
[----:B------:R-:W-:Y:S01]  /*1620*/  LOP3.LUT P2, RZ, R132, 0xff, RZ, 0xc0, !PT ;  /* 0x000000ff84ff7812 */ /* 0x000fe2000784c0ff */
[----:B-----5:R-:W-:Y:S01]  /*1630*/  STS.U8 [R8+UR7+0x200], R20 ;  /* 0x0002001408007988 */ /* 0x020fe20008000007 */
[----:B------:R-:W-:Y:S01]  /*1640*/  SHF.R.U32.HI R156, RZ, 0x1, R143 ;  /* 0x00000001ff9c7819 */ /* 0x000fe2000001168f */
[----:B------:R-:W-:Y:S01]  /*1650*/  UMOV UR4, 0x1 ;  /* 0x0000000100047882 */ /* 0x000fe20000000000 */
[----:B--2---:R-:W-:Y:S01]  /*1660*/  LOP3.LUT R11, R135, 0x1f, R132, 0xf8, !PT ;  /* 0x0000001f870b7812 */ /* 0x004fe200078ef884 */
[----:B------:R-:W-:Y:S01]  /*1670*/  STS.U8 [R8+UR7+0x400], R25 ;  /* 0x0004001908007988 */ /* 0x000fe20008000007 */
[----:B-1----:R-:W-:-:S03]  /*1680*/  LOP3.LUT R9, R8, 0x20, RZ, 0x3c, !PT ;  /* 0x0000002008097812 */ /* 0x002fc600078e3cff */
[----:B------:R-:W-:Y:S04]  /*1690*/  STS.U8 [R8+UR7], R18 ;  /* 0x0000001208007988 */ /* 0x000fe80008000007 */
[----:B------:R-:W-:Y:S01]  /*16a0*/  VOTEU.ALL UP0, P2 ;  /* 0x0000000000ff7886 */ /* 0x000fe20001000000 */
[----:B------:R-:W-:Y:S01]  /*16b0*/  STS.U8 [R8+UR7+0x600], R27 ;  /* 0x0006001b08007988 */ /* 0x000fe20008000007 */
[----:B------:R-:W-:-:S03]  /*16c0*/  VOTEU.ALL UP1, P2 ;  /* 0x0000000000ff7886 */ /* 0x000fc60001020000 */
[----:B------:R-:W-:Y:S01]  /*16d0*/  STS.U8 [R8+UR7+0x800], R29 ;  /* 0x0008001d08007988 */ /* 0x000fe20008000007 */
[----:B------:R-:W-:-:S04]  /*16e0*/  @!UP0 UIADD3 UR4, UPT, UPT, -UR4, 0x100000, URZ ;  /* 0x0010000004048890 */ /* 0x000fc8000fffe1ff */
[----:B------:R-:W-:Y:S02]  /*16f0*/  @!UP0 USHF.L.U32 UR5, UR4, 0xb, URZ ;  /* 0x0000000b04058899 */ /* 0x000fe400080006ff */
[----:B------:R-:W-:Y:S02]  /*1700*/  @!UP0 USHF.L.U32 UR4, UR4, 0x1, URZ ;  /* 0x0000000104048899 */ /* 0x000fe400080006ff */
[----:B------:R-:W-:Y:S01]  /*1710*/  UISETP.NE.U32.AND UP0, UPT, UR12, URZ, UPT ;  /* 0x000000ff0c00728c */ /* 0x000fe2000bf05070 */
[----:B------:R-:W-:Y:S04]  /*1720*/  STS.U8 [R8+UR7+0xa00], R31 ;  /* 0x000a001f08007988 */ /* 0x000fe80008000007 */
        /* <DEDUP_REMOVED lines=25> */
[----:B------:R1:W-:Y:S04]  /*18c0*/  STS.U8 [R8+UR7+0x3e00], R91 ;  /* 0x003e005b08007988 */ /* 0x0003e80008000007 */
[----:B------:R-:W-:Y:S04]  /*18d0*/  STS.U8 [R9+UR7], R19 ;  /* 0x0000001309007988 */ /* 0x000fe80008000007 */
[----:B------:R-:W-:Y:S01]  /*18e0*/  STS.U8 [R9+UR7+0x200], R24 ;  /* 0x0002001809007988 */ /* 0x000fe20008000007 */
[----:B-1----:R-:W-:-:S03]  /*18f0*/  LOP3.LUT R8, R11, R156, RZ, 0x3c, !PT ;  /* 0x0000009c0b087212 */ /* 0x002fc600078e3cff */
[----:B------:R-:W-:Y:S01]  /*1900*/  STS.U8 [R9+UR7+0x400], R26 ;  /* 0x0004001a09007988 */ /* 0x000fe20008000007 */
[----:B------:R-:W-:-:S03]  /*1910*/  LOP3.LUT R11, R8, 0x20, RZ, 0x3c, !PT ;  /* 0x00000020080b7812 */ /* 0x000fc600078e3cff */
        /* <DEDUP_REMOVED lines=29> */
[----:B------:R-:W-:Y:S04]  /*1af0*/  STS.U8 [R8+UR7+0x4000], R17 ;  /* 0x0040001108007988 */ /* 0x000fe80008000007 */
[----:B------:R-:W-:Y:S01]  /*1b00*/  STS.U8 [R8+UR7+0x4400], R42 ;  /* 0x0044002a08007988 */ /* 0x000fe20008000007 */
[----:B-1----:R-:W-:-:S03]  /*1b10*/  LOP3.LUT R9, R8, 0x40, RZ, 0x3c, !PT ;  /* 0x0000004008097812 */ /* 0x002fc600078e3cff */
        /* <DEDUP_REMOVED lines=22> */
[----:B------:R2:W-:Y:S04]  /*1c80*/  STS.U8 [R9+UR7+0x5c00], R6 ;  /* 0x005c000609007988 */ /* 0x0005e80008000007 */
[----:B------:R2:W-:Y:S01]  /*1c90*/  STS.U8 [R8+UR7+0x4000], R15 ;  /* 0x0040000f08007988 */ /* 0x0005e20008000007 */
[----:B-1----:R-:W-:-:S03]  /*1ca0*/  LOP3.LUT R4, R132, 0xff, RZ, 0xc0, !PT ;  /* 0x000000ff84047812 */ /* 0x002fc600078ec0ff */
[----:B------:R2:W-:Y:S04]  /*1cb0*/  STS.U8 [R8+UR7+0x4400], R45 ;  /* 0x0044002d08007988 */ /* 0x0005e80008000007 */
[----:B------:R2:W-:Y:S04]  /*1cc0*/  STS.U8 [R8+UR7+0x4800], R94 ;  /* 0x0048005e08007988 */ /* 0x0005e80008000007 */
[----:B------:R2:W-:Y:S04]  /*1cd0*/  STS.U8 [R8+UR7+0x4c00], R98 ;  /* 0x004c006208007988 */ /* 0x0005e80008000007 */
[----:B------:R2:W-:Y:S04]  /*1ce0*/  STS.U8 [R8+UR7+0x5000], R49 ;  /* 0x0050003108007988 */ /* 0x0005e80008000007 */
[----:B------:R2:W-:Y:S04]  /*1cf0*/  STS.U8 [R8+UR7+0x5400], R23 ;  /* 0x0054001708007988 */ /* 0x0005e80008000007 */
[----:B------:R2:W-:Y:S04]  /*1d00*/  STS.U8 [R8+UR7+0x5800], R5 ;  /* 0x0058000508007988 */ /* 0x0005e80008000007 */
[----:B------:R2:W-:Y:S01]  /*1d10*/  STS.U8 [R8+UR7+0x5c00], R7 ;  /* 0x005c000708007988 */ /* 0x0005e20008000007 */
[----:B------:R1:W-:Y:S06]  /*1d20*/  MEMBAR.ALL.CTA ;  /* 0x0000000000007992 */ /* 0x0003ec0000008000 */
[----:B-1----:R-:W-:Y:S04]  /*1d30*/  FENCE.VIEW.ASYNC.S ;  /* 0x00000000000073c6 */ /* 0x002fe80000000000 */
[----:B------:R-:W1:Y:S02]  /*1d40*/  FENCE.VIEW.ASYNC.S ;  /* 0x00000000000073c6 */ /* 0x000e640000000000 */
[----:B-1----:R2:W1:Y:S02]  /*1d50*/  @!UP1 SYNCS.EXCH.64 URZ, [UR7+0x6000], UR4 ;  /* 0x0060000407ff95b2 */ /* 0x0024640008000100 */
[----:B-1----:R-:W-:Y:S06]  /*1d60*/  BAR.SYNC.DEFER_BLOCKING 0x0 ;  /* 0x0000000000007b1d */ /* 0x002fec0000010000 */
[----:B--2---:R-:W-:Y:S05]  /*1d70*/  BRA.U UP0, `(.L_x_6) ;  /* 0x0000000100787547 */ /* 0x004fea000b800000 */
[----:B------:R-:W-:Y:S02]  /*1d80*/  USHF.R.U32.HI UR10, URZ, 0x4, UR7 ;  /* 0x00000004ff0a7899 */ /* 0x000fe40008011607 */
[----:B------:R-:W-:Y:S02]  /*1d90*/  UIADD3 UR4, UPT, UPT, UR7, 0x4000, URZ ;  /* 0x0000400007047890 */ /* 0x000fe4000fffe0ff */
[----:B------:R-:W-:Y:S02]  /*1da0*/  USGXT.U32 UR10, UR10, 0xe ;  /* 0x0000000e0a0a789a */ /* 0x000fe40008000000 */
[----:B------:R-:W-:Y:S02]  /*1db0*/  USHF.R.U32.HI UR4, URZ, 0x4, UR4 ;  /* 0x00000004ff047899 */ /* 0x000fe40008011604 */
[----:B------:R-:W-:Y:S01]  /*1dc0*/  UIADD3 UR22, UP0, UPT, UR10, 0x2, URZ ;  /* 0x000000020a167890 */ /* 0x000fe2000ff1e0ff */
[----:B------:R-:W-:Y:S01]  /*1dd0*/  UMOV UR5, URZ ;  /* 0x000000ff00057c82 */ /* 0x000fe20008000000 */
[----:B------:R-:W-:-:S02]  /*1de0*/  USGXT.U32 UR4, UR4, 0xe ;  /* 0x0000000e0404789a */ /* 0x000fc40008000000 */
[----:B------:R-:W-:Y:S01]  /*1df0*/  UIADD3.X UR23, UPT, UPT, UR5, -0x7fffbfe0, URZ, UP0, !UPT ;  /* 0x8000402005177890 */ /* 0x000fe200087fe4ff */
[----:B------:R-:W-:Y:S01]  /*1e00*/  UMOV UR8, 0x100 ;  /* 0x0000010000087882 */ /* 0x000fe20000000000 */
[----:B------:R-:W-:Y:S01]  /*1e10*/  UMOV UR9, 0x40004040 ;  /* 0x4000404000097882 */ /* 0x000fe20000000000 */
[----:B------:R-:W-:Y:S02]  /*1e20*/  UIADD3 UR18, UPT, UPT, UR13, 0x80, URZ ;  /* 0x000000800d127890 */ /* 0x000fe4000fffe0ff */
[----:B------:R-:W-:Y:S02]  /*1e30*/  UIADD3.64 UR8, UPT, UPT, UR4, UR8, URZ ;  /* 0x0000000804087297 */ /* 0x000fe4000fffe0ff */
[----:B------:R-:W-:Y:S02]  /*1e40*/  UIADD3.64 UR16, UPT, UPT, UR22, 0x1fe, URZ ;  /* 0x000001fe16107897 */ /* 0x000fe4000fffe0ff */
[----:B------:R-:W-:Y:S02]  /*1e50*/  UIADD3 UR19, UPT, UPT, UR13, 0x80, URZ ;  /* 0x000000800d137890 */ /* 0x000fe4000fffe0ff */
[----:B------:R-:W-:Y:S01]  /*1e60*/  UIADD3.64 UR20, UPT, UPT, UR22, 0x200, URZ ;  /* 0x0000020016147897 */ /* 0x000fe2000fffe0ff */
[----:B------:R-:W-:Y:S01]  /*1e70*/  UMOV UR24, 0x0 ;  /* 0x0000000000187882 */ /* 0x000fe20000000000 */
[----:B------:R-:W-:Y:S01]  /*1e80*/  UMOV UR25, 0x8210010 ;  /* 0x0821001000197882 */ /* 0x000fe20000000000 */
[----:B------:R-:W-:Y:S01]  /*1e90*/  UMOV UR11, 0x80004020 ;  /* 0x80004020000b7882 */ /* 0x000fe20000000000 */
[----:B------:R-:W-:Y:S01]  /*1ea0*/  UMOV UR5, 0x40004040 ;  /* 0x4000404000057882 */ /* 0x000fe20000000000 */
[----:B------:R-:W-:Y:S01]  /*1eb0*/  UMOV UR26, 0x0 ;  /* 0x00000000001a7882 */ /* 0x000fe20000000000 */
[----:B------:R-:W-:Y:S01]  /*1ec0*/  UMOV UR27, 0x8210010 ;  /* 0x08210010001b7882 */ /* 0x000fe20000000000 */
[----:B------:R-:W-:Y:S01]  /*1ed0*/  UMOV UR28, 0x0 ;  /* 0x00000000001c7882 */ /* 0x000fe20000000000 */
[----:B------:R-:W-:Y:S01]  /*1ee0*/  UMOV UR29, 0x8210010 ;  /* 0x08210010001d7882 */ /* 0x000fe20000000000 */
[----:B------:R1:W-:Y:S01]  /*1ef0*/  UTCQMMA gdesc[UR10], gdesc[UR4], tmem[UR13], tmem[UR24], idesc[UR25], !UPT ;  /* 0x00ff18040a0075ea */ /* 0x0003e2000f80030d */
[----:B------:R-:W-:Y:S01]  /*1f00*/  UMOV UR30, 0x0 ;  /* 0x00000000001e7882 */ /* 0x000fe20000000000 */
[----:B------:R-:W-:Y:S01]  /*1f10*/  UMOV UR31, 0x8210010 ;  /* 0x08210010001f7882 */ /* 0x000fe20000000000 */
[----:B------:R1:W-:Y:S01]  /*1f20*/  UTCQMMA gdesc[UR22], gdesc[UR8], tmem[UR13], tmem[UR26], idesc[UR27], UPT ;  /* 0x00ff1a08160075ea */ /* 0x0003e2000b80030d */
[----:B------:R1:W-:Y:S01]  /*1f30*/  UTCQMMA gdesc[UR16], gdesc[UR4], tmem[UR18], tmem[UR28], idesc[UR29], !UPT ;  /* 0x00ff1c04100075ea */ /* 0x0003e2000f800312 */
[----:B------:R1:W-:Y:S01]  /*1f40*/  UTCQMMA gdesc[UR20], gdesc[UR8], tmem[UR19], tmem[UR30], idesc[UR31], UPT ;  /* 0x00ff1e08140075ea */ /* 0x0003e2000b800313 */
[----:B------:R-:W-:Y:S01]  /*1f50*/  NOP ;  /* 0x0000000000007918 */ /* 0x000fe20000000000 */
.L_x_6:
[----:B------:R-:W-:Y:S01]  /*1f60*/  ELECT P0, URZ, PT ;  /* 0x0000000000ff782f */ /* 0x000fe20003800000 */
[----:B-1----:R-:W-:-:S03]  /*1f70*/  UIADD3 UR4, UPT, UPT, UR7, 0x6000, URZ ;  /* 0x0000600007047890 */ /* 0x002fc6000fffe0ff */
[----:B------:R-:W-:Y:S01]  /*1f80*/  ISETP.LT.U32.AND P0, PT, R4, 0x20, P0 ;  /* 0x000000200400780c */ /* 0x000fe20000701070 */
[----:B------:R-:W-:-:S12]  /*1f90*/  UMOV UR5, URZ ;  /* 0x000000ff00057c82 */ /* 0x000fd80008000000 */
[----:B------:R-:W-:Y:S01]  /*1fa0*/  VOTEU.ANY UP0, P0 ;  /* 0x0000000000ff7886 */ /* 0x000fe20000000100 */
[----:B------:R-:W-:-:S04]  /*1fb0*/  VOTEU.ANY UP1, P0 ;  /* 0x0000000000ff7886 */ /* 0x000fc80000020100 */
[----:B------:R-:W-:Y:S01]  /*1fc0*/  @UP0 UMOV UR8, UR4 ;  /* 0x0000000400080c82 */ /* 0x000fe20008000000 */
[----:B------:R-:W-:Y:S01]  /*1fd0*/  USHF.L.U32 UR4, UR12, 0x15, URZ ;  /* 0x000000150c047899 */ /* 0x000fe200080006ff */
[----:B------:R1:W-:Y:S01]  /*1fe0*/  @UP1 UTCBAR [UR8], URZ ;  /* 0x000000ff080013e9 */ /* 0x0003e200080000ff */
[----:B------:R-:W-:Y:S01]  /*1ff0*/  BAR.SYNC.DEFER_BLOCKING 0x0 ;  /* 0x0000000000007b1d */ /* 0x000fe20000010000 */
[----:B------:R-:W-:Y:S02]  /*2000*/  USHF.L.U32 UR5, UR12, 0x5, URZ ;  /* 0x000000050c057899 */ /* 0x000fe400080006ff */
[----:B------:R-:W-:Y:S02]  /*2010*/  ULOP3.LUT UR4, UR4, 0x600000, URZ, 0xc0, !UPT ;  /* 0x0060000004047892 */ /* 0x000fe4000f8ec0ff */
[----:B------:R-:W-:-:S04]  /*2020*/  ULOP3.LUT UR5, UR5, 0x80, URZ, 0xc0, !UPT ;  /* 0x0000008005057892 */ /* 0x000fc8000f8ec0ff */
[----:B------:R-:W-:Y:S01]  /*2030*/  UIADD3 UR4, UPT, UPT, UR5, UR4, UR13 ;  /* 0x0000000405047290 */ /* 0x000fe2000fffe00d */
[----:B------:R-:W2:Y:S02]  /*2040*/  SYNCS.PHASECHK.TRANS64.TRYWAIT P0, [UR7+0x6000], RZ ;  /* 0x006000ffff0075a7 */ /* 0x000ea40008001107 */
[----:B-12---:R-:W-:Y:S09]  /*2050*/  @!P0 BRA `(.L_x_7) ;  /* 0x0000001800d88947 */ /* 0x006ff20003800000 */
.L_x_11:
[----:B------:R-:W-:Y:S01]  /*2060*/  BAR.SYNC.DEFER_BLOCKING 0x0 ;  /* 0x0000000000007b1d */ /* 0x000fe20000010000 */
[C---:B------:R-:W-:Y:S02]  /*2070*/  IMAD.SHL.U32 R157, R132.reuse, 0x1000, RZ ;  /* 0x00001000849d7824 */ /* 0x040fe400078e00ff */
[----:B------:R-:W-:Y:S02]  /*2080*/  IMAD.SHL.U32 R161, R132, 0x10, RZ ;  /* 0x0000001084a17824 */ /* 0x000fe400078e00ff */
[----:B------:R-:W-:Y:S01]  /*2090*/  IMAD.SHL.U32 R143, R143, 0x80, RZ ;  /* 0x000000808f8f7824 */ /* 0x000fe200078e00ff */
[----:B------:R-:W-:Y:S01]  /*20a0*/  LOP3.LUT R132, R157, 0x7000, RZ, 0xc0, !PT ;  /* 0x000070009d847812 */ /* 0x000fe200078ec0ff */
[----:B------:R-:W-:Y:S01]  /*20b0*/  IMAD.SHL.U32 R157, R158, 0x10, RZ ;  /* 0x000000109e9d7824 */ /* 0x000fe200078e00ff */
[----:B------:R-:W1:Y:S01]  /*20c0*/  LDTM.x128 R4, tmem[UR4] ;  /* 0x00000004000479ee */ /* 0x000e6200083c0000 */
[----:B------:R-:W2:Y:S01]  /*20d0*/  LDC.64 R194, c[0x0][0x390] ;  /* 0x0000e400ffc27b82 */ /* 0x000ea20000000a00 */
[----:B------:R-:W-:Y:S01]  /*20e0*/  LOP3.LUT R132, R132, 0xff0, R161, 0xf8, !PT ;  /* 0x00000ff084847812 */ /* 0x000fe200078ef8a1 */
[----:B------:R-:W-:Y:S01]  /*20f0*/  IMAD.SHL.U32 R158, R158, 0x4, RZ ;  /* 0x000000049e9e7824 */ /* 0x000fe200078e00ff */
[----:B------:R-:W-:Y:S01]  /*2100*/  LOP3.LUT R143, R156, R143, R157, 0x1e, !PT ;  /* 0x0000008f9c8f7212 */ /* 0x000fe200078e1e9d */
[----:B------:R-:W3:Y:S01]  /*2110*/  LDCU.64 UR4, c[0x0][0x390] ;  /* 0x00007200ff0477ac */ /* 0x000ee20008000a00 */
[----:B------:R-:W-:-:S02]  /*2120*/  LOP3.LUT R157, R132, 0x10, RZ, 0x3c, !PT ;  /* 0x00000010849d7812 */ /* 0x000fc400078e3cff */
[C---:B------:R-:W-:Y:S01]  /*2130*/  LOP3.LUT R156, R132.reuse, 0x20, RZ, 0x3c, !PT ;  /* 0x00000020849c7812 */ /* 0x040fe200078e3cff */
[----:B------:R-:W4:Y:S01]  /*2140*/  LDC.64 R198, c[0x0][0x390] ;  /* 0x0000e400ffc67b82 */ /* 0x000f220000000a00 */
[C---:B------:R-:W-:Y:S01]  /*2150*/  LOP3.LUT R190, R132.reuse, 0x30, RZ, 0x3c, !PT ;  /* 0x0000003084be7812 */ /* 0x040fe200078e3cff */
[----:B------:R-:W5:Y:S01]  /*2160*/  LDCU.64 UR8, c[0x0][0x390] ;  /* 0x00007200ff0877ac */ /* 0x000f620008000a00 */
[C---:B------:R-:W-:Y:S02]  /*2170*/  LOP3.LUT R193, R132.reuse, 0x40, RZ, 0x3c, !PT ;  /* 0x0000004084c17812 */ /* 0x040fe400078e3cff */
[C---:B------:R-:W-:Y:S01]  /*2180*/  LOP3.LUT R191, R132.reuse, 0x50, RZ, 0x3c, !PT ;  /* 0x0000005084bf7812 */ /* 0x040fe200078e3cff */
[----:B------:R-:W0:Y:S01]  /*2190*/  LDCU.64 UR10, c[0x0][0x390] ;  /* 0x00007200ff0a77ac */ /* 0x000e220008000a00 */
[C---:B------:R-:W-:Y:S01]  /*21a0*/  LOP3.LUT R192, R132.reuse, 0x60, RZ, 0x3c, !PT ;  /* 0x0000006084c07812 */ /* 0x040fe200078e3cff */
[----:B------:R-:W1:Y:S01]  /*21b0*/  @!P2 SYNCS.CCTL.IV [UR7+0x6000] ;  /* 0x00600000ff00a9b1 */ /* 0x000e620008000007 */
[----:B------:R-:W-:Y:S01]  /*21c0*/  NOP ;  /* 0x0000000000007918 */ /* 0x000fe20000000000 */
[----:B-1----:R-:W-:Y:S01]  /*21d0*/  BAR.SYNC.DEFER_BLOCKING 0x0 ;  /* 0x0000000000007b1d */ /* 0x002fe20000010000 */
[----:B------:R-:W-:-:S07]  /*21e0*/  LOP3.LUT R196, R132, 0x70, RZ, 0x3c, !PT ;  /* 0x0000007084c47812 */ /* 0x000fce00078e3cff */
[----:B------:R-:W1:Y:S01]  /*21f0*/  LDC.64 R200, c[0x0][0x390] ;  /* 0x0000e400ffc87b82 */ /* 0x000e620000000a00 */
[----:B--2---:R-:W-:Y:S01]  /*2200*/  IMAD.WIDE.U32 R194, R189, 0x200, R194 ;  /* 0x00000200bdc27825 */ /* 0x004fe200078e00c2 */
[----:B------:R-:W2:Y:S01]  /*2210*/  LDCU.64 UR16, c[0x0][0x390] ;  /* 0x00007200ff1077ac */ /* 0x000ea20008000a00 */
[----:B------:R-:W0:Y:S02]  /*2220*/  LDCU.64 UR18, c[0x0][0x390] ;  /* 0x00007200ff1277ac */ /* 0x000e240008000a00 */
[----:B----4-:R-:W-:Y:S01]  /*2230*/  IMAD.WIDE.U32 R198, R188, 0x200, R198 ;  /* 0x00000200bcc67825 */ /* 0x010fe200078e00c6 */
[----:B------:R-:W4:Y:S01]  /*2240*/  LDCU.64 UR20, c[0x0][0x390] ;  /* 0x00007200ff1477ac */ /* 0x000f220008000a00 */
[----:B------:R-:W0:Y:S01]  /*2250*/  LDCU.64 UR22, c[0x0][0x390] ;  /* 0x00007200ff1677ac */ /* 0x000e220008000a00 */
[----:B------:R-:W-:Y:S01]  /*2260*/  STS.128 [R132+UR7], R4 ;  /* 0x0000000484007988 */ /* 0x000fe20008000c07 */
[----:B------:R-:W0:Y:S03]  /*2270*/  LDCU.64 UR24, c[0x0][0x390] ;  /* 0x00007200ff1877ac */ /* 0x000e260008000a00 */
        /* <DEDUP_REMOVED lines=13> */
[----:B------:R-:W-:Y:S06]  /*2350*/  BAR.SYNC.DEFER_BLOCKING 0x0 ;  /* 0x0000000000007b1d */ /* 0x000fec0000010000 */
[----:B------:R-:W0:Y:S04]  /*2360*/  LDSM.16.M88.4 R4, [R143+UR7] ;  /* 0x000000078f04783b */ /* 0x000e280008000200 */
[----:B------:R-:W-:Y:S04]  /*2370*/  LDSM.16.M88.4 R168, [R143+UR7+0x200] ;  /* 0x000200078fa8783b */ /* 0x000fe80008000200 */
[----:B------:R-:W-:Y:S04]  /*2380*/  LDSM.16.M88.4 R164, [R143+UR7+0x400] ;  /* 0x000400078fa4783b */ /* 0x000fe80008000200 */
[----:B------:R-:W-:Y:S04]  /*2390*/  LDSM.16.M88.4 R160, [R143+UR7+0x600] ;  /* 0x000600078fa0783b */ /* 0x000fe80008000200 */
[----:B------:R-:W-:Y:S04]  /*23a0*/  LDSM.16.M88.4 R20, [R143+UR7+0x800] ;  /* 0x000800078f14783b */ /* 0x000fe80008000200 */
[----:B------:R-:W-:Y:S04]  /*23b0*/  LDSM.16.M88.4 R16, [R143+UR7+0xa00] ;  /* 0x000a00078f10783b */ /* 0x000fe80008000200 */
[----:B------:R-:W-:Y:S04]  /*23c0*/  LDSM.16.M88.4 R12, [R143+UR7+0xc00] ;  /* 0x000c00078f0c783b */ /* 0x000fe80008000200 */
[----:B------:R-:W-:Y:S01]  /*23d0*/  LDSM.16.M88.4 R8, [R143+UR7+0xe00] ;  /* 0x000e00078f08783b */ /* 0x000fe20008000200 */
[----:B------:R-:W-:Y:S06]  /*23e0*/  BAR.SYNC.DEFER_BLOCKING 0x0 ;  /* 0x0000000000007b1d */ /* 0x000fec0000010000 */
[----:B------:R-:W-:Y:S04]  /*23f0*/  STS.128 [R132+UR7], R36 ;  /* 0x0000002484007988 */ /* 0x000fe80008000c07 */
[----:B------:R-:W-:Y:S04]  /*2400*/  STS.128 [R157+UR7], R40 ;  /* 0x000000289d007988 */ /* 0x000fe80008000c07 */
[----:B------:R-:W-:Y:S04]  /*2410*/  STS.128 [R156+UR7], R44 ;  /* 0x0000002c9c007988 */ /* 0x000fe80008000c07 */
[----:B------:R-:W-:Y:S04]  /*2420*/  STS.128 [R190+UR7], R48 ;  /* 0x00000030be007988 */ /* 0x000fe80008000c07 */
[----:B------:R-:W-:Y:S04]  /*2430*/  STS.128 [R193+UR7], R52 ;  /* 0x00000034c1007988 */ /* 0x000fe80008000c07 */
[----:B------:R-:W-:Y:S04]  /*2440*/  STS.128 [R191+UR7], R56 ;  /* 0x00000038bf007988 */ /* 0x000fe80008000c07 */
[----:B------:R-:W-:Y:S04]  /*2450*/  STS.128 [R192+UR7], R60 ;  /* 0x0000003cc0007988 */ /* 0x000fe80008000c07 */
        /* <DEDUP_REMOVED lines=13> */
[----:B------:R0:W-:Y:S04]  /*2530*/  STS.128 [R156+UR7], R76 ;  /* 0x0000004c9c007988 */ /* 0x0001e80008000c07 */
[----:B------:R1:W-:Y:S04]  /*2540*/  STS.128 [R190+UR7], R80 ;  /* 0x00000050be007988 */ /* 0x0003e80008000c07 */
[----:B------:R2:W-:Y:S04]  /*2550*/  STS.128 [R193+UR7], R84 ;  /* 0x00000054c1007988 */ /* 0x0005e80008000c07 */
[----:B------:R-:W-:Y:S04]  /*2560*/  STS.128 [R191+UR7], R88 ;  /* 0x00000058bf007988 */ /* 0x000fe80008000c07 */
[----:B------:R2:W-:Y:S01]  /*2570*/  STS.128 [R192+UR7], R92 ;  /* 0x0000005cc0007988 */ /* 0x0005e20008000c07 */
[----:B0-----:R-:W-:-:S03]  /*2580*/  IADD3 R76, P0, PT, R194, R158, RZ ;  /* 0x0000009ec24c7210 */ /* 0x001fc60007f1e0ff */
[----:B------:R0:W-:Y:S01]  /*2590*/  STS.128 [R196+UR7], R96 ;  /* 0x00000060c4007988 */ /* 0x0001e20008000c07 */
[----:B-1----:R-:W1:Y:S01]  /*25a0*/  LDC.64 R82, c[0x0][0x390] ;  /* 0x0000e400ff527b82 */ /* 0x002e620000000a00 */
[----:B------:R-:W-:-:S07]  /*25b0*/  IMAD.WIDE.U32 R80, R187, 0x200, R200 ;  /* 0x00000200bb507825 */ /* 0x000fce00078e00c8 */
[----:B------:R-:W-:Y:S01]  /*25c0*/  BAR.SYNC.DEFER_BLOCKING 0x0 ;  /* 0x0000000000007b1d */ /* 0x000fe20000010000 */
[----:B------:R-:W-:Y:S01]  /*25d0*/  IMAD.X R77, RZ, RZ, R195, P0 ;  /* 0x000000ffff4d7224 */ /* 0x000fe200000e06c3 */
[----:B------:R-:W-:-:S06]  /*25e0*/  IADD3 R78, P0, PT, R198, R158, RZ ;  /* 0x0000009ec64e7210 */ /* 0x000fcc0007f1e0ff */
[----:B--2---:R-:W2:Y:S01]  /*25f0*/  LDC.64 R84, c[0x0][0x390] ;  /* 0x0000e400ff547b82 */ /* 0x004ea20000000a00 */
[----:B------:R-:W-:Y:S01]  /*2600*/  IADD3 R92, P2, PT, R80, R158, RZ ;  /* 0x0000009e505c7210 */ /* 0x000fe20007f5e0ff */
[----:B------:R-:W-:-:S04]  /*2610*/  IMAD.X R79, RZ, RZ, R199, P0 ;  /* 0x000000ffff4f7224 */ /* 0x000fc800000e06c7 */
[----:B------:R-:W-:Y:S02]  /*2620*/  IMAD.X R93, RZ, RZ, R81, P2 ;  /* 0x000000ffff5d7224 */ /* 0x000fe400010e0651 */
[----:B------:R-:W3:Y:S01]  /*2630*/  LDC.64 R86, c[0x0][0x390] ;  /* 0x0000e400ff567b82 */ /* 0x000ee20000000a00 */
[----:B-1----:R-:W-:-:S07]  /*2640*/  IMAD.WIDE.U32 R186, R186, 0x200, R82 ;  /* 0x00000200baba7825 */ /* 0x002fce00078e0052 */
[----:B------:R-:W1:Y:S01]  /*2650*/  LDC.64 R88, c[0x0][0x390] ;  /* 0x0000e400ff587b82 */ /* 0x000e620000000a00 */
[----:B------:R-:W1:Y:S01]  /*2660*/  LDSM.16.M88.4 R44, [R143+UR7] ;  /* 0x000000078f2c783b */ /* 0x000e620008000200 */
[----:B------:R-:W-:-:S03]  /*2670*/  IADD3 R94, P0, PT, R186, R158, RZ ;  /* 0x0000009eba5e7210 */ /* 0x000fc60007f1e0ff */
[----:B------:R-:W-:Y:S01]  /*2680*/  LDSM.16.M88.4 R48, [R143+UR7+0x200] ;  /* 0x000200078f30783b */ /* 0x000fe20008000200 */
[----:B--2---:R-:W-:-:S03]  /*2690*/  IMAD.WIDE.U32 R80, R185, 0x200, R84 ;  /* 0x00000200b9507825 */ /* 0x004fc600078e0054 */
[----:B------:R-:W-:Y:S01]  /*26a0*/  LDSM.16.M88.4 R52, [R143+UR7+0x400] ;  /* 0x000400078f34783b */ /* 0x000fe20008000200 */
[----:B------:R-:W-:Y:S01]  /*26b0*/  IMAD.X R95, RZ, RZ, R187, P0 ;  /* 0x000000ffff5f7224 */ /* 0x000fe200000e06bb */
[-C--:B0-----:R-:W-:Y:S02]  /*26c0*/  IADD3 R96, P0, PT, R80, R158.reuse, RZ ;  /* 0x0000009e50607210 */ /* 0x081fe40007f1e0ff */
[----:B------:R-:W-:Y:S01]  /*26d0*/  LDSM.16.M88.4 R56, [R143+UR7+0x600] ;  /* 0x000600078f38783b */ /* 0x000fe20008000200 */
[----:B------:R-:W-:Y:S02]  /*26e0*/  IMAD.SHL.U32 R80, R145, 0x80, RZ ;  /* 0x0000008091507824 */ /* 0x000fe400078e00ff */
[----:B---3--:R-:W-:Y:S01]  /*26f0*/  IMAD.WIDE.U32 R184, R184, 0x200, R86 ;  /* 0x00000200b8b87825 */ /* 0x008fe200078e0056 */
[----:B------:R-:W-:Y:S03]  /*2700*/  LDSM.16.M88.4 R60, [R143+UR7+0x800] ;  /* 0x000800078f3c783b */ /* 0x000fe60008000200 */
[----:B------:R-:W-:Y:S01]  /*2710*/  IMAD.X R97, RZ, RZ, R81, P0 ;  /* 0x000000ffff617224 */ /* 0x000fe200000e0651 */
[----:B------:R-:W-:Y:S01]  /*2720*/  LDSM.16.M88.4 R64, [R143+UR7+0xa00] ;  /* 0x000a00078f40783b */ /* 0x000fe20008000200 */
[----:B------:R-:W-:Y:S01]  /*2730*/  IADD3 R98, P2, PT, R184, R158, RZ ;  /* 0x0000009eb8627210 */ /* 0x000fe20007f5e0ff */
[----:B-1----:R-:W-:-:S02]  /*2740*/  IMAD.WIDE.U32 R82, R159, 0x200, R88 ;  /* 0x000002009f527825 */ /* 0x002fc400078e0058 */
[----:B------:R-:W-:Y:S02]  /*2750*/  LDSM.16.M88.4 R68, [R143+UR7+0xc00] ;  /* 0x000c00078f44783b */ /* 0x000fe40008000200 */
[----:B------:R-:W-:Y:S02]  /*2760*/  IMAD.X R99, RZ, RZ, R185, P2 ;  /* 0x000000ffff637224 */ /* 0x000fe400010e06b9 */
[----:B------:R-:W-:Y:S01]  /*2770*/  LDSM.16.M88.4 R72, [R143+UR7+0xe00] ;  /* 0x000e00078f48783b */ /* 0x000fe20008000200 */
[----:B------:R-:W-:Y:S01]  /*2780*/  IMAD.SHL.U32 R81, R150, 0x80, RZ ;  /* 0x0000008096517824 */ /* 0x000fe200078e00ff */
[----:B------:R-:W-:Y:S06]  /*2790*/  BAR.SYNC.DEFER_BLOCKING 0x0 ;  /* 0x0000000000007b1d */ /* 0x000fec0000010000 */
[----:B------:R0:W-:Y:S04]  /*27a0*/  STS.128 [R132+UR7], R100 ;  /* 0x0000006484007988 */ /* 0x0001e80008000c07 */
[----:B------:R-:W-:Y:S04]  /*27b0*/  STS.128 [R157+UR7], R104 ;  /* 0x000000689d007988 */ /* 0x000fe80008000c07 */
[----:B------:R5:W-:Y:S04]  /*27c0*/  STS.128 [R156+UR7], R108 ;  /* 0x0000006c9c007988 */ /* 0x000be80008000c07 */
[----:B------:R1:W-:Y:S01]  /*27d0*/  STS.128 [R190+UR7], R112 ;  /* 0x00000070be007988 */ /* 0x0003e20008000c07 */
[----:B0-----:R-:W-:-:S03]  /*27e0*/  IADD3 R100, P3, PT, R82, R158, RZ ;  /* 0x0000009e52647210 */ /* 0x001fc60007f7e0ff */
[----:B------:R0:W-:Y:S01]  /*27f0*/  STS.128 [R193+UR7], R116 ;  /* 0x00000074c1007988 */ /* 0x0001e20008000c07 */
[----:B------:R-:W-:-:S03]  /*2800*/  IMAD.SHL.U32 R82, R149, 0x80, RZ ;  /* 0x0000008095527824 */ /* 0x000fc600078e00ff */
[----:B------:R2:W-:Y:S01]  /*2810*/  STS.128 [R191+UR7], R120 ;  /* 0x00000078bf007988 */ /* 0x0005e20008000c07 */
[----:B------:R-:W-:Y:S01]  /*2820*/  IMAD.X R101, RZ, RZ, R83, P3 ;  /* 0x000000ffff657224 */ /* 0x000fe200018e0653 */
[----:B-----5:R-:W-:Y:S02]  /*2830*/  LEA R111, P2, R150, UR8, 0x9 ;  /* 0x00000008966f7c11 */ /* 0x020fe4000f8448ff */
[----:B------:R3:W-:Y:S01]  /*2840*/  STS.128 [R192+UR7], R124 ;  /* 0x0000007cc0007988 */ /* 0x0007e20008000c07 */
[----:B-1----:R-:W-:-:S03]  /*2850*/  LEA R113, P3, R149, UR10, 0x9 ;  /* 0x0000000a95717c11 */ /* 0x002fc6000f8648ff */
[----:B------:R1:W-:Y:S01]  /*2860*/  STS.128 [R196+UR7], R128 ;  /* 0x00000080c4007988 */ /* 0x0003e20008000c07 */
[----:B------:R-:W-:Y:S01]  /*2870*/  LEA.HI.X R87, R81, UR9, RZ, 0x2, P2 ;  /* 0x0000000951577c11 */ /* 0x000fe200090f14ff */
[----:B------:R-:W-:Y:S01]  /*2880*/  IMAD.SHL.U32 R81, R140, 0x80, RZ ;  /* 0x000000808c517824 */ /* 0x000fe200078e00ff */
[----:B------:R-:W-:Y:S01]  /*2890*/  LEA.HI.X R86, R82, UR11, RZ, 0x2, P3 ;  /* 0x0000000b52567c11 */ /* 0x000fe200098f14ff */
[----:B------:R-:W-:Y:S01]  /*28a0*/  IMAD.SHL.U32 R82, R148, 0x80, RZ ;  /* 0x0000008094527824 */ /* 0x000fe200078e00ff */
[----:B------:R-:W-:Y:S01]  /*28b0*/  BAR.SYNC.DEFER_BLOCKING 0x0 ;  /* 0x0000000000007b1d */ /* 0x000fe20000010000 */
[----:B0-----:R-:W-:Y:S02]  /*28c0*/  LEA R117, P2, R140, UR18, 0x9 ;  /* 0x000000128c757c11 */ /* 0x001fe4000f8448ff */
[----:B--2---:R-:W-:Y:S01]  /*28d0*/  LEA R121, P0, R145, UR4, 0x9 ;  /* 0x0000000491797c11 */ /* 0x004fe2000f8048ff */
[----:B------:R-:W-:Y:S01]  /*28e0*/  IMAD.SHL.U32 R123, R135, 0x4, RZ ;  /* 0x00000004877b7824 */ /* 0x000fe200078e00ff */
[----:B----4-:R-:W-:Y:S01]  /*28f0*/  LEA R103, P3, R148, UR20, 0x9 ;  /* 0x0000001494677c11 */ /* 0x010fe2000f8648ff */
[----:B------:R-:W0:Y:S01]  /*2900*/  LDCU.64 UR8, c[0x0][0x390] ;  /* 0x00007200ff0877ac */ /* 0x000e220008000a00 */
[----:B------:R-:W-:Y:S01]  /*2910*/  LEA.HI.X R102, R80, UR5, RZ, 0x2, P0 ;  /* 0x0000000550667c11 */ /* 0x000fe200080f14ff */
[C---:B------:R-:W-:Y:S01]  /*2920*/  IMAD.SHL.U32 R80, R152.reuse, 0x80, RZ ;  /* 0x0000008098507824 */ /* 0x040fe200078e00ff */
[----:B------:R-:W-:Y:S01]  /*2930*/  LEA R115, P0, R152, UR16, 0x9 ;  /* 0x0000001098737c11 */ /* 0x000fe2000f8048ff */
[----:B------:R-:W2:Y:S01]  /*2940*/  LDCU.64 UR4, c[0x0][0x390] ;  /* 0x00007200ff0477ac */ /* 0x000ea20008000a00 */
[----:B------:R-:W-:Y:S01]  /*2950*/  LEA.HI.X R84, R81, UR19, RZ, 0x2, P2 ;  /* 0x0000001351547c11 */ /* 0x000fe200090f14ff */
[----:B------:R-:W-:Y:S01]  /*2960*/  IMAD.SHL.U32 R81, R134, 0x80, RZ ;  /* 0x0000008086517824 */ /* 0x000fe200078e00ff */
[----:B------:R-:W-:Y:S01]  /*2970*/  LEA.HI.X R85, R80, UR17, RZ, 0x2, P0 ;  /* 0x0000001150557c11 */ /* 0x000fe200080f14ff */
[C---:B------:R-:W-:Y:S01]  /*2980*/  IMAD.SHL.U32 R80, R0.reuse, 0x80, RZ ;  /* 0x0000008000507824 */ /* 0x040fe200078e00ff */
[----:B------:R-:W-:Y:S01]  /*2990*/  LEA R105, P0, R0, UR22, 0x9 ;  /* 0x0000001600697c11 */ /* 0x000fe2000f8048ff */
[C---:B------:R-:W-:Y:S01]  /*29a0*/  IMAD.SHL.U32 R0, R147.reuse, 0x80, RZ ;  /* 0x0000008093007824 */ /* 0x040fe200078e00ff */
[----:B------:R-:W-:Y:S01]  /*29b0*/  LEA.HI.X R118, R82, UR21, RZ, 0x2, P3 ;  /* 0x0000001552767c11 */ /* 0x000fe200098f14ff */
[----:B------:R-:W4:Y:S01]  /*29c0*/  LDCU.64 UR16, c[0x0][0x390] ;  /* 0x00007200ff1077ac */ /* 0x000f220008000a00 */
[----:B------:R-:W-:-:S02]  /*29d0*/  LEA R107, P2, R147, UR24, 0x9 ;  /* 0x00000018936b7c11 */ /* 0x000fc4000f8448ff */
[----:B------:R-:W-:Y:S01]  /*29e0*/  LEA R119, P3, R134, UR26, 0x9 ;  /* 0x0000001a86777c11 */ /* 0x000fe2000f8648ff */
[----:B------:R-:W5:Y:S01]  /*29f0*/  LDCU.64 UR18, c[0x0][0x390] ;  /* 0x00007200ff1277ac */ /* 0x000f620008000a00 */
[----:B---3--:R-:W-:Y:S01]  /*2a00*/  LEA.HI.X R124, R0, UR25, RZ, 0x2, P2 ;  /* 0x00000019007c7c11 */ /* 0x008fe200090f14ff */
[----:B------:R-:W-:Y:S01]  /*2a10*/  IMAD.SHL.U32 R0, R151, 0x80, RZ ;  /* 0x0000008097007824 */ /* 0x000fe200078e00ff */
[----:B------:R-:W-:Y:S01]  /*2a20*/  LEA.HI.X R108, R80, UR23, RZ, 0x2, P0 ;  /* 0x00000017506c7c11 */ /* 0x000fe200080f14ff */
[----:B------:R-:W3:Y:S01]  /*2a30*/  LDCU.64 UR22, c[0x0][0x390] ;  /* 0x00007200ff1677ac */ /* 0x000ee20008000a00 */
[----:B------:R-:W-:Y:S01]  /*2a40*/  LEA.HI.X R126, R81, UR27, RZ, 0x2, P3 ;  /* 0x0000001b517e7c11 */ /* 0x000fe200098f14ff */
[C---:B------:R-:W-:Y:S01]  /*2a50*/  IMAD.SHL.U32 R81, R144.reuse, 0x80, RZ ;  /* 0x0000008090517824 */ /* 0x040fe200078e00ff */
[----:B------:R-:W-:Y:S01]  /*2a60*/  LEA R109, P0, R151, UR28, 0x9 ;  /* 0x0000001c976d7c11 */ /* 0x000fe2000f8048ff */
[----:B------:R-:W3:Y:S01]  /*2a70*/  LDCU.64 UR26, c[0x0][0x390] ;  /* 0x00007200ff1a77ac */ /* 0x000ee20008000a00 */
[----:B------:R-:W-:Y:S01]  /*2a80*/  LEA R127, P3, R144, UR32, 0x9 ;  /* 0x00000020907f7c11 */ /* 0x000fe2000f8648ff */
[----:B------:R-:W-:Y:S01]  /*2a90*/  IMAD.SHL.U32 R80, R146, 0x80, RZ ;  /* 0x0000008092507824 */ /* 0x000fe200078e00ff */
[----:B-1----:R-:W-:Y:S01]  /*2aa0*/  LEA.HI.X R128, R0, UR29, RZ, 0x2, P0 ;  /* 0x0000001d00807c11 */ /* 0x002fe200080f14ff */
[----:B------:R-:W-:Y:S01]  /*2ab0*/  IMAD.SHL.U32 R0, R139, 0x80, RZ ;  /* 0x000000808b007824 */ /* 0x000fe200078e00ff */
[----:B------:R-:W-:Y:S01]  /*2ac0*/  LEA.HI.X R134, R81, UR33, RZ, 0x2, P3 ;  /* 0x0000002151867c11 */ /* 0x000fe200098f14ff */
[----:B------:R-:W-:Y:S01]  /*2ad0*/  IMAD.SHL.U32 R81, R141, 0x80, RZ ;  /* 0x000000808d517824 */ /* 0x000fe200078e00ff */
[----:B------:R-:W-:Y:S01]  /*2ae0*/  LEA R129, P0, R139, UR34, 0x9 ;  /* 0x000000228b817c11 */ /* 0x000fe2000f8048ff */
[----:B------:R-:W1:Y:S01]  /*2af0*/  LDCU.64 UR10, c[0x0][0x390] ;  /* 0x00007200ff0a77ac */ /* 0x000e620008000a00 */
[----:B--2---:R-:W-:-:S02]  /*2b00*/  LEA R83, P3, R141, UR4, 0x9 ;  /* 0x000000048d537c11 */ /* 0x004fc4000f8648ff */
[----:B------:R-:W-:Y:S01]  /*2b10*/  LEA R125, P2, R146, UR30, 0x9 ;  /* 0x0000001e927d7c11 */ /* 0x000fe2000f8448ff */
[----:B------:R-:W2:Y:S01]  /*2b20*/  LDCU.64 UR20, c[0x0][0x390] ;  /* 0x00007200ff1477ac */ /* 0x000ea20008000a00 */
[----:B------:R-:W-:Y:S01]  /*2b30*/  LEA.HI.X R144, R0, UR35, RZ, 0x2, P0 ;  /* 0x0000002300907c11 */ /* 0x000fe200080f14ff */
[C---:B------:R-:W-:Y:S01]  /*2b40*/  IMAD.SHL.U32 R0, R154.reuse, 0x80, RZ ;  /* 0x000000809a007824 */ /* 0x040fe200078e00ff */
[----:B------:R-:W-:Y:S01]  /*2b50*/  LEA.HI.X R82, R81, UR5, RZ, 0x2, P3 ;  /* 0x0000000551527c11 */ /* 0x000fe200098f14ff */
[C---:B------:R-:W-:Y:S01]  /*2b60*/  IMAD.SHL.U32 R81, R137.reuse, 0x80, RZ ;  /* 0x0000008089517824 */ /* 0x040fe200078e00ff */
[----:B0-----:R-:W-:Y:S01]  /*2b70*/  LEA R139, P0, R154, UR8, 0x9 ;  /* 0x000000089a8b7c11 */ /* 0x001fe2000f8048ff */
[----:B------:R-:W0:Y:S01]  /*2b80*/  LDCU.64 UR24, c[0x0][0x390] ;  /* 0x00007200ff1877ac */ /* 0x000e220008000a00 */
[----:B----4-:R-:W-:Y:S02]  /*2b90*/  LEA R137, P3, R137, UR16, 0x9 ;  /* 0x0000001089897c11 */ /* 0x010fe4000f8648ff */
[----:B------:R-:W-:Y:S01]  /*2ba0*/  LEA.HI.X R130, R80, UR31, RZ, 0x2, P2 ;  /* 0x0000001f50827c11 */ /* 0x000fe200090f14ff */
[C---:B------:R-:W-:Y:S01]  /*2bb0*/  IMAD.SHL.U32 R80, R142.reuse, 0x80, RZ ;  /* 0x000000808e507824 */ /* 0x040fe200078e00ff */
[----:B------:R-:W-:Y:S01]  /*2bc0*/  LEA R131, P2, R142, UR36, 0x9 ;  /* 0x000000248e837c11 */ /* 0x000fe2000f8448ff */
[----:B------:R-:W4:Y:S01]  /*2bd0*/  LDCU.64 UR4, c[0x0][0x390] ;  /* 0x00007200ff0477ac */ /* 0x000f220008000a00 */
[----:B------:R-:W-:Y:S01]  /*2be0*/  LEA.HI.X R142, R0, UR9, RZ, 0x2, P0 ;  /* 0x00000009008e7c11 */ /* 0x000fe200080f14ff */
[----:B------:R-:W-:Y:S01]  /*2bf0*/  IMAD.SHL.U32 R0, R153, 0x80, RZ ;  /* 0x0000008099007824 */ /* 0x000fe200078e00ff */
[----:B------:R-:W-:Y:S01]  /*2c00*/  LEA.HI.X R91, R81, UR17, RZ, 0x2, P3 ;  /* 0x00000011515b7c11 */ /* 0x000fe200098f14ff */
[----:B------:R-:W-:Y:S01]  /*2c10*/  IMAD.SHL.U32 R81, R3, 0x80, RZ ;  /* 0x0000008003517824 */ /* 0x000fe200078e00ff */
[----:B-----5:R-:W-:Y:S01]  /*2c20*/  LEA R147, P0, R153, UR18, 0x9 ;  /* 0x0000001299937c11 */ /* 0x020fe2000f8048ff */
[----:B------:R-:W5:Y:S01]  /*2c30*/  LDCU.64 UR8, c[0x0][0x390] ;  /* 0x00007200ff0877ac */ /* 0x000f620008000a00 */
[----:B---3--:R-:W-:-:S02]  /*2c40*/  LEA R151, P3, R3, UR22, 0x9 ;  /* 0x0000001603977c11 */ /* 0x008fc4000f8648ff */
[----:B------:R-:W-:Y:S02]  /*2c50*/  LEA.HI.X R90, R0, UR19, RZ, 0x2, P0 ;  /* 0x00000013005a7c11 */ /* 0x000fe400080f14ff */
[----:B------:R-:W-:Y:S02]  /*2c60*/  LEA.HI.X R0, R81, UR23, RZ, 0x2, P3 ;  /* 0x0000001751007c11 */ /* 0x000fe400098f14ff */
[C---:B------:R-:W-:Y:S02]  /*2c70*/  IADD3 R120, P3, PT, R158.reuse, R121, RZ ;  /* 0x000000799e787210 */ /* 0x040fe40007f7e0ff */
[C---:B------:R-:W-:Y:S02]  /*2c80*/  IADD3 R122, P4, P5, R158.reuse, UR26, R123 ;  /* 0x0000001a9e7a7c10 */ /* 0x040fe4000fd9e07b */
[----:B------:R-:W-:Y:S01]  /*2c90*/  IADD3 R110, P6, PT, R158, R111, RZ ;  /* 0x0000006f9e6e7210 */ /* 0x000fe20007fde0ff */
[----:B------:R-:W-:Y:S01]  /*2ca0*/  IMAD.X R121, RZ, RZ, R102, P3 ;  /* 0x000000ffff797224 */ /* 0x000fe200018e0666 */
[----:B------:R-:W-:-:S02]  /*2cb0*/  IADD3.X R123, PT, PT, RZ, UR27, RZ, P4, P5 ;  /* 0x0000001bff7b7c10 */ /* 0x000fc4000a7ea4ff */
[C---:B------:R-:W-:Y:S01]  /*2cc0*/  IADD3 R112, P4, PT, R158.reuse, R113, RZ ;  /* 0x000000719e707210 */ /* 0x040fe20007f9e0ff */
[----:B------:R-:W-:Y:S01]  /*2cd0*/  IMAD.X R111, RZ, RZ, R87, P6 ;  /* 0x000000ffff6f7224 */ /* 0x000fe200030e0657 */
[C---:B------:R-:W-:Y:S01]  /*2ce0*/  IADD3 R114, P5, PT, R158.reuse, R115, RZ ;  /* 0x000000739e727210 */ /* 0x040fe20007fbe0ff */
[----:B------:R-:W-:Y:S01]  /*2cf0*/  STG.E desc[UR14][R122.64], R4 ;  /* 0x000000047a007986 */ /* 0x000fe2000c10190e */
[C---:B------:R-:W-:Y:S01]  /*2d00*/  IADD3 R116, P3, PT, R158.reuse, R117, RZ ;  /* 0x000000759e747210 */ /* 0x040fe20007f7e0ff */
[----:B------:R-:W-:Y:S01]  /*2d10*/  IMAD.X R113, RZ, RZ, R86, P4 ;  /* 0x000000ffff717224 */ /* 0x000fe200020e0656 */
[C---:B------:R-:W-:Y:S01]  /*2d20*/  IADD3 R102, P6, PT, R158.reuse, R103, RZ ;  /* 0x000000679e667210 */ /* 0x040fe20007fde0ff */
[----:B------:R-:W-:Y:S01]  /*2d30*/  IMAD.X R115, RZ, RZ, R85, P5 ;  /* 0x000000ffff737224 */ /* 0x000fe200028e0655 */
[C---:B------:R-:W-:Y:S01]  /*2d40*/  IADD3 R104, P4, PT, R158.reuse, R105, RZ ;  /* 0x000000699e687210 */ /* 0x040fe20007f9e0ff */
[----:B------:R-:W-:Y:S01]  /*2d50*/  IMAD.X R117, RZ, RZ, R84, P3 ;  /* 0x000000ffff757224 */ /* 0x000fe200018e0654 */
[C---:B------:R-:W-:Y:S01]  /*2d60*/  IADD3 R106, P5, PT, R158.reuse, R107, RZ ;  /* 0x0000006b9e6a7210 */ /* 0x040fe20007fbe0ff */
[----:B------:R-:W3:Y:S01]  /*2d70*/  LDSM.16.M88.4 R84, [R143+UR7] ;  /* 0x000000078f54783b */ /* 0x000ee20008000200 */
[----:B------:R-:W-:Y:S01]  /*2d80*/  IMAD.X R103, RZ, RZ, R118, P6 ;  /* 0x000000ffff677224 */ /* 0x000fe200030e0676 */
[C---:B------:R-:W-:Y:S01]  /*2d90*/  IADD3 R118, P3, PT, R158.reuse, R119, RZ ;  /* 0x000000779e767210 */ /* 0x040fe20007f7e0ff */
[----:B------:R-:W-:Y:S01]  /*2da0*/  IMAD.X R105, RZ, RZ, R108, P4 ;  /* 0x000000ffff697224 */ /* 0x000fe200020e066c */
[C---:B------:R-:W-:Y:S01]  /*2db0*/  IADD3 R108, P6, PT, R158.reuse, R109, RZ ;  /* 0x0000006d9e6c7210 */ /* 0x040fe20007fde0ff */
[----:B------:R-:W-:Y:S01]  /*2dc0*/  IMAD.X R107, RZ, RZ, R124, P5 ;  /* 0x000000ffff6b7224 */ /* 0x000fe200028e067c */
[----:B------:R-:W-:Y:S01]  /*2dd0*/  IADD3 R124, P4, PT, R158, R125, RZ ;  /* 0x0000007d9e7c7210 */ /* 0x000fe20007f9e0ff */
[----:B------:R-:W-:Y:S01]  /*2de0*/  IMAD.X R119, RZ, RZ, R126, P3 ;  /* 0x000000ffff777224 */ /* 0x000fe200018e067e */
[----:B------:R-:W-:Y:S01]  /*2df0*/  LEA.HI.X R140, R80, UR37, RZ, 0x2, P2 ;  /* 0x00000025508c7c11 */ /* 0x000fe200090f14ff */
[----:B------:R-:W-:Y:S01]  /*2e00*/  IMAD.X R109, RZ, RZ, R128, P6 ;  /* 0x000000ffff6d7224 */ /* 0x000fe200030e0680 */
[C---:B------:R-:W-:Y:S01]  /*2e10*/  IADD3 R126, P5, PT, R158.reuse, R127, RZ ;  /* 0x0000007f9e7e7210 */ /* 0x040fe20007fbe0ff */
[----:B------:R-:W-:Y:S01]  /*2e20*/  IMAD.X R125, RZ, RZ, R130, P4 ;  /* 0x000000ffff7d7224 */ /* 0x000fe200020e0682 */
[----:B------:R-:W-:Y:S01]  /*2e30*/  IADD3 R128, P3, PT, R158, R129, RZ ;  /* 0x000000819e807210 */ /* 0x000fe20007f7e0ff */
[----:B------:R-:W-:Y:S01]  /*2e40*/  IMAD.SHL.U32 R80, R138, 0x80, RZ ;  /* 0x000000808a507824 */ /* 0x000fe200078e00ff */
[----:B------:R-:W-:Y:S01]  /*2e50*/  IADD3 R130, P4, PT, R158, R131, RZ ;  /* 0x000000839e827210 */ /* 0x000fe20007f9e0ff */
[----:B------:R-:W-:Y:S01]  /*2e60*/  IMAD.X R127, RZ, RZ, R134, P5 ;  /* 0x000000ffff7f7224 */ /* 0x000fe200028e0686 */
[----:B-1----:R-:W-:Y:S01]  /*2e70*/  LEA R141, P2, R138, UR10, 0x9 ;  /* 0x0000000a8a8d7c11 */ /* 0x002fe2000f8448ff */
[----:B------:R-:W-:Y:S01]  /*2e80*/  IMAD.X R129, RZ, RZ, R144, P3 ;  /* 0x000000ffff817224 */ /* 0x000fe200018e0690 */
[----:B------:R-:W-:Y:S01]  /*2e90*/  IADD3 R134, P5, PT, R158, R83, RZ ;  /* 0x000000539e867210 */ /* 0x000fe20007fbe0ff */
[----:B------:R-:W-:Y:S01]  /*2ea0*/  IMAD.X R131, RZ, RZ, R140, P4 ;  /* 0x000000ffff837224 */ /* 0x000fe200020e068c */
[----:B------:R-:W-:Y:S01]  /*2eb0*/  LEA.HI.X R132, R80, UR11, RZ, 0x2, P2 ;  /* 0x0000000b50847c11 */ /* 0x000fe200090f14ff */
[C---:B------:R-:W-:Y:S01]  /*2ec0*/  IMAD.SHL.U32 R80, R155.reuse, 0x80, RZ ;  /* 0x000000809b507824 */ /* 0x040fe200078e00ff */
[C---:B------:R-:W-:Y:S01]  /*2ed0*/  IADD3 R138, P3, PT, R158.reuse, R139, RZ ;  /* 0x0000008b9e8a7210 */ /* 0x040fe20007f7e0ff */
[----:B------:R-:W-:Y:S01]  /*2ee0*/  IMAD.X R135, RZ, RZ, R82, P5 ;  /* 0x000000ffff877224 */ /* 0x000fe200028e0652 */
[----:B------:R-:W-:Y:S01]  /*2ef0*/  IADD3 R140, P4, PT, R158, R141, RZ ;  /* 0x0000008d9e8c7210 */ /* 0x000fe20007f9e0ff */
[----:B------:R-:W-:Y:S01]  /*2f00*/  STG.E desc[UR14][R122.64+0x80], R172 ;  /* 0x000080ac7a007986 */ /* 0x000fe2000c10190e */
[----:B--2---:R-:W-:Y:S01]  /*2f10*/  LEA R149, P2, R155, UR20, 0x9 ;  /* 0x000000149b957c11 */ /* 0x004fe2000f8448ff */
[----:B------:R-:W-:Y:S01]  /*2f20*/  IMAD.X R139, RZ, RZ, R142, P3 ;  /* 0x000000ffff8b7224 */ /* 0x000fe200018e068e */
[----:B0-----:R-:W-:Y:S01]  /*2f30*/  LEA R89, P0, R136, UR24, 0x9 ;  /* 0x0000001888597c11 */ /* 0x001fe2000f8048ff */
[----:B------:R-:W-:Y:S01]  /*2f40*/  IMAD.X R141, RZ, RZ, R132, P4 ;  /* 0x000000ffff8d7224 */ /* 0x000fe200020e0684 */
[----:B------:R-:W-:Y:S01]  /*2f50*/  LEA.HI.X R88, R80, UR21, RZ, 0x2, P2 ;  /* 0x0000001550587c11 */ /* 0x000fe200090f14ff */
[----:B------:R-:W-:Y:S01]  /*2f60*/  STG.E desc[UR14][R122.64+0x100], R44 ;  /* 0x0001002c7a007986 */ /* 0x000fe2000c10190e */
[----:B------:R-:W-:Y:S01]  /*2f70*/  IADD3 R144, P5, PT, R158, R137, RZ ;  /* 0x000000899e907210 */ /* 0x000fe20007fbe0ff */
[----:B------:R-:W-:Y:S01]  /*2f80*/  IMAD.SHL.U32 R136, R136, 0x80, RZ ;  /* 0x0000008088887824 */ /* 0x000fe200078e00ff */
[C---:B------:R-:W-:Y:S01]  /*2f90*/  IADD3 R146, P3, PT, R158.reuse, R147, RZ ;  /* 0x000000939e927210 */ /* 0x040fe20007f7e0ff */
[----:B------:R-:W0:Y:S01]  /*2fa0*/  LDSM.16.M88.4 R80, [R143+UR7+0x200] ;  /* 0x000200078f50783b */ /* 0x000e220008000200 */
[C---:B------:R-:W-:Y:S01]  /*2fb0*/  IADD3 R148, P4, PT, R158.reuse, R149, RZ ;  /* 0x000000959e947210 */ /* 0x040fe20007f9e0ff */
[----:B------:R-:W-:Y:S01]  /*2fc0*/  IMAD.X R145, RZ, RZ, R91, P5 ;  /* 0x000000ffff917224 */ /* 0x000fe200028e065b */
[C---:B------:R-:W-:Y:S01]  /*2fd0*/  IADD3 R132, P6, PT, R158.reuse, R89, RZ ;  /* 0x000000599e847210 */ /* 0x040fe20007fde0ff */
[----:B------:R-:W-:Y:S01]  /*2fe0*/  IMAD.X R147, RZ, RZ, R90, P3 ;  /* 0x000000ffff937224 */ /* 0x000fe200018e065a */
[----:B---3--:R-:W-:Y:S01]  /*2ff0*/  STG.E desc[UR14][R122.64+0x180], R84 ;  /* 0x000180547a007986 */ /* 0x008fe2000c10190e */
[----:B------:R-:W-:Y:S01]  /*3000*/  IMAD.X R149, RZ, RZ, R88, P4 ;  /* 0x000000ffff957224 */ /* 0x000fe200020e0658 */
[----:B------:R-:W-:-:S02]  /*3010*/  IADD3 R150, P3, PT, R158, R151, RZ ;  /* 0x000000979e967210 */ /* 0x000fc40007f7e0ff */
[----:B------:R-:W1:Y:S01]  /*3020*/  LDSM.16.M88.4 R88, [R143+UR7+0x400] ;  /* 0x000400078f58783b */ /* 0x000e620008000200 */
[C---:B-----5:R-:W-:Y:S01]  /*3030*/  LEA R159, P5, R2.reuse, UR8, 0x9 ;  /* 0x00000008029f7c11 */ /* 0x060fe2000f8a48ff */
[----:B------:R-:W-:Y:S01]  /*3040*/  IMAD.SHL.U32 R2, R2, 0x80, RZ ;  /* 0x0000008002027824 */ /* 0x000fe200078e00ff */
[C---:B----4-:R-:W-:Y:S01]  /*3050*/  LEA R3, P2, R133.reuse, UR4, 0x9 ;  /* 0x0000000485037c11 */ /* 0x050fe2000f8448ff */
[----:B------:R-:W2:Y:S01]  /*3060*/  LDSM.16.M88.4 R152, [R143+UR7+0x600] ;  /* 0x000600078f98783b */ /* 0x000ea20008000200 */
[----:B------:R-:W-:Y:S01]  /*3070*/  IMAD.X R151, RZ, RZ, R0, P3 ;  /* 0x000000ffff977224 */ /* 0x000fe200018e0600 */
[----:B------:R-:W-:Y:S01]  /*3080*/  LEA.HI.X R136, R136, UR25, RZ, 0x2, P0 ;  /* 0x0000001988887c11 */ /* 0x000fe200080f14ff */
[----:B------:R-:W-:Y:S01]  /*3090*/  IMAD.SHL.U32 R0, R133, 0x80, RZ ;  /* 0x0000008085007824 */ /* 0x000fe200078e00ff */
[----:B------:R-:W-:Y:S01]  /*30a0*/  STG.E desc[UR14][R76.64], R5 ;  /* 0x000000054c007986 */ /* 0x000fe2000c10190e */
[C---:B------:R-:W-:Y:S02]  /*30b0*/  IADD3 R142, P4, PT, R158.reuse, R3, RZ ;  /* 0x000000039e8e7210 */ /* 0x040fe40007f9e0ff */
[----:B------:R-:W-:Y:S01]  /*30c0*/  IADD3 R158, P3, PT, R158, R159, RZ ;  /* 0x0000009f9e9e7210 */ /* 0x000fe20007f7e0ff */
[----:B------:R-:W-:Y:S01]  /*30d0*/  STG.E desc[UR14][R76.64+0x80], R173 ;  /* 0x000080ad4c007986 */ /* 0x000fe2000c10190e */
[----:B------:R-:W-:Y:S01]  /*30e0*/  LEA.HI.X R0, R0, UR5, RZ, 0x2, P2 ;  /* 0x0000000500007c11 */ /* 0x000fe200090f14ff */
[----:B------:R-:W-:Y:S01]  /*30f0*/  IMAD.X R133, RZ, RZ, R136, P6 ;  /* 0x000000ffff857224 */ /* 0x000fe200030e0688 */
[----:B------:R-:W-:Y:S01]  /*3100*/  LEA.HI.X R2, R2, UR9, RZ, 0x2, P5 ;  /* 0x0000000902027c11 */ /* 0x000fe2000a8f14ff */
[----:B------:R-:W-:Y:S04]  /*3110*/  STG.E desc[UR14][R76.64+0x100], R45 ;  /* 0x0001002d4c007986 */ /* 0x000fe8000c10190e */
[----:B------:R-:W-:Y:S01]  /*3120*/  STG.E desc[UR14][R76.64+0x180], R85 ;  /* 0x000180554c007986 */ /* 0x000fe2000c10190e */
[----:B------:R-:W-:-:S03]  /*3130*/  IMAD.X R159, RZ, RZ, R2, P3 ;  /* 0x000000ffff9f7224 */ /* 0x000fc600018e0602 */
[----:B------:R-:W-:Y:S04]  /*3140*/  STG.E desc[UR14][R78.64], R6 ;  /* 0x000000064e007986 */ /* 0x000fe8000c10190e */
[----:B------:R-:W-:Y:S04]  /*3150*/  STG.E desc[UR14][R78.64+0x80], R174 ;  /* 0x000080ae4e007986 */ /* 0x000fe8000c10190e */
[----:B------:R-:W-:Y:S04]  /*3160*/  STG.E desc[UR14][R78.64+0x100], R46 ;  /* 0x0001002e4e007986 */ /* 0x000fe8000c10190e */
[----:B------:R-:W-:Y:S04]  /*3170*/  STG.E desc[UR14][R78.64+0x180], R86 ;  /* 0x000180564e007986 */ /* 0x000fe8000c10190e */
[----:B------:R-:W-:Y:S04]  /*3180*/  STG.E desc[UR14][R92.64], R7 ;  /* 0x000000075c007986 */ /* 0x000fe8000c10190e */
[----:B------:R-:W3:Y:S04]  /*3190*/  LDSM.16.M88.4 R4, [R143+UR7+0x800] ;  /* 0x000800078f04783b */ /* 0x000ee80008000200 */
[----:B------:R-:W-:Y:S04]  /*31a0*/  STG.E desc[UR14][R92.64+0x80], R175 ;  /* 0x000080af5c007986 */ /* 0x000fe8000c10190e */
[----:B------:R-:W-:Y:S04]  /*31b0*/  STG.E desc[UR14][R92.64+0x100], R47 ;  /* 0x0001002f5c007986 */ /* 0x000fe8000c10190e */
[----:B------:R-:W-:Y:S04]  /*31c0*/  STG.E desc[UR14][R92.64+0x180], R87 ;  /* 0x000180575c007986 */ /* 0x000fe8000c10190e */
[----:B------:R-:W-:Y:S04]  /*31d0*/  STG.E desc[UR14][R94.64], R168 ;  /* 0x000000a85e007986 */ /* 0x000fe8000c10190e */
[----:B------:R-:W-:Y:S04]  /*31e0*/  STG.E desc[UR14][R94.64+0x80], R180 ;  /* 0x000080b45e007986 */ /* 0x000fe8000c10190e */
[----:B------:R-:W-:Y:S04]  /*31f0*/  STG.E desc[UR14][R94.64+0x100], R48 ;  /* 0x000100305e007986 */ /* 0x000fe8000c10190e */
[----:B0-----:R-:W-:Y:S04]  /*3200*/  STG.E desc[UR14][R94.64+0x180], R80 ;  /* 0x000180505e007986 */ /* 0x001fe8000c10190e */
[----:B------:R-:W-:Y:S04]  /*3210*/  STG.E desc[UR14][R96.64], R169 ;  /* 0x000000a960007986 */ /* 0x000fe8000c10190e */
        /* <DEDUP_REMOVED lines=14> */
[----:B-1----:R-:W-:Y:S04]  /*3300*/  STG.E desc[UR14][R120.64+0x180], R88 ;  /* 0x0001805878007986 */ /* 0x002fe8000c10190e */
        /* <DEDUP_REMOVED lines=15> */
[----:B--2---:R-:W-:Y:S04]  /*3400*/  STG.E desc[UR14][R116.64+0x180], R152 ;  /* 0x0001809874007986 */ /* 0x004fe8000c10190e */
[----:B------:R-:W0:Y:S04]  /*3410*/  LDSM.16.M88.4 R44, [R143+UR7+0xa00] ;  /* 0x000a00078f2c783b */ /* 0x000e280008000200 */
        /* <DEDUP_REMOVED lines=15> */
[----:B---3--:R-:W-:Y:S04]  /*3510*/  STG.E desc[UR14][R118.64+0x180], R4 ;  /* 0x0001800476007986 */ /* 0x008fe8000c10190e */
[----:B------:R-:W1:Y:S04]  /*3520*/  LDSM.16.M88.4 R48, [R143+UR7+0xc00] ;  /* 0x000c00078f30783b */ /* 0x000e680008000200 */
        /* <DEDUP_REMOVED lines=9> */
[----:B------:R2:W3:Y:S04]  /*35c0*/  LDSM.16.M88.4 R20, [R143+UR7+0xe00] ;  /* 0x000e00078f14783b */ /* 0x0004e80008000200 */
[----:B------:R4:W-:Y:S04]  /*35d0*/  STG.E desc[UR14][R126.64+0x80], R39 ;  /* 0x000080277e007986 */ /* 0x0009e8000c10190e */
[----:B------:R4:W-:Y:S01]  /*35e0*/  STG.E desc[UR14][R126.64+0x100], R63 ;  /* 0x0001003f7e007986 */ /* 0x0009e2000c10190e */
[----:B--2---:R-:W-:-:S03]  /*35f0*/  IMAD.X R143, RZ, RZ, R0, P4 ;  /* 0x000000ffff8f7224 */ /* 0x004fc600020e0600 */
[----:B------:R4:W-:Y:S04]  /*3600*/  STG.E desc[UR14][R126.64+0x180], R7 ;  /* 0x000180077e007986 */ /* 0x0009e8000c10190e */
[----:B------:R4:W-:Y:S04]  /*3610*/  STG.E desc[UR14][R128.64], R16 ;  /* 0x0000001080007986 */ /* 0x0009e8000c10190e */
[----:B------:R4:W-:Y:S04]  /*3620*/  STG.E desc[UR14][R128.64+0x80], R32 ;  /* 0x0000802080007986 */ /* 0x0009e8000c10190e */
[----:B------:R4:W-:Y:S04]  /*3630*/  STG.E desc[UR14][R128.64+0x100], R64 ;  /* 0x0001004080007986 */ /* 0x0009e8000c10190e */
[----:B0-----:R4:W-:Y:S04]  /*3640*/  STG.E desc[UR14][R128.64+0x180], R44 ;  /* 0x0001802c80007986 */ /* 0x0019e8000c10190e */
[----:B------:R4:W-:Y:S04]  /*3650*/  STG.E desc[UR14][R130.64], R17 ;  /* 0x0000001182007986 */ /* 0x0009e8000c10190e */
        /* <DEDUP_REMOVED lines=14> */
[----:B-1----:R4:W-:Y:S04]  /*3740*/  STG.E desc[UR14][R140.64+0x180], R48 ;  /* 0x000180308c007986 */ /* 0x0029e8000c10190e */
        /* <DEDUP_REMOVED lines=15> */
[----:B---3--:R4:W-:Y:S04]  /*3840*/  STG.E desc[UR14][R150.64+0x180], R20 ;  /* 0x0001801496007986 */ /* 0x0089e8000c10190e */
        /* <DEDUP_REMOVED lines=11> */
[----:B------:R4:W-:Y:S01]  /*3900*/  STG.E desc[UR14][R158.64+0x180], R23 ;  /* 0x000180179e007986 */ /* 0x0009e2000c10190e */
[----:B------:R-:W-:Y:S06]  /*3910*/  BAR.SYNC.DEFER_BLOCKING 0x0 ;  /* 0x0000000000007b1d */ /* 0x000fec0000010000 */
[----:B------:R-:W-:Y:S05]  /*3920*/  @P1 BRA `(.L_x_8) ;  /* 0x00000000009c1947 */ /* 0x000fea0003800000 */
[----:B------:R-:W-:Y:S01]  /*3930*/  NOP ;  /* 0x0000000000007918 */ /* 0x000fe20000000000 */
[----:B------:R-:W-:Y:S01]  /*3940*/  UMOV UR4, 0x50 ;  /* 0x0000005000047882 */ /* 0x000fe20000000000 */
[----:B------:R-:W-:Y:S01]  /*3950*/  IMAD.U32 R0, RZ, RZ, UR13 ;  /* 0x0000000dff007e24 */ /* 0x000fe2000f8e00ff */
[----:B------:R-:W-:Y:S01]  /*3960*/  ULEA UR6, UR6, UR4, 0x18 ;  /* 0x0000000406067291 */ /* 0x000fe2000f8ec0ff */
[----:B------:R-:W-:Y:S02]  /*3970*/  IMAD.MOV.U32 R3, RZ, RZ, 0xff ;  /* 0x000000ffff037424 */ /* 0x000fe400078e00ff */
[----:B----4-:R-:W-:Y:S01]  /*3980*/  IMAD.MOV.U32 R7, RZ, RZ, 0x1 ;  /* 0x00000001ff077424 */ /* 0x010fe200078e00ff */
[----:B------:R-:W-:-:S04]  /*3990*/  LOP3.LUT R0, R0, 0xffff, RZ, 0xc0, !PT ;  /* 0x0000ffff00007812 */ /* 0x000fc800078ec0ff */
[----:B------:R-:W-:Y:S01]  /*39a0*/  SHF.R.U32.HI R0, RZ, 0x5, R0 ;  /* 0x00000005ff007819 */ /* 0x000fe20000011600 */
[----:B------:R-:W0:Y:S04]  /*39b0*/  LDS R5, [UR6] ;  /* 0x00000006ff057984 */ /* 0x000e280008000800 */
[----:B------:R-:W-:Y:S01]  /*39c0*/  VIADD R2, R0, 0x10 ;  /* 0x0000001000027836 */ /* 0x000fe20000000000 */
[----:B------:R-:W-:-:S04]  /*39d0*/  SHF.L.U32 R0, R3, R0, RZ ;  /* 0x0000000003007219 */ /* 0x000fc800000006ff */
[----:B------:R-:W-:-:S04]  /*39e0*/  SHF.L.U32 R3, R7, R2, RZ ;  /* 0x0000000207037219 */ /* 0x000fc800000006ff */
[----:B------:R-:W-:-:S04]  /*39f0*/  LOP3.LUT R0, R3, R0, RZ, 0xfc, !PT ;  /* 0x0000000003007212 */ /* 0x000fc800078efcff */
[C---:B------:R-:W-:Y:S02]  /*3a00*/  LOP3.LUT R2, R0.reuse, 0xffff, RZ, 0xc0, !PT ;  /* 0x0000ffff00027812 */ /* 0x040fe400078ec0ff */
[----:B0-----:R-:W-:-:S04]  /*3a10*/  LOP3.LUT R3, R0, 0xffff, R5, 0x80, !PT ;  /* 0x0000ffff00037812 */ /* 0x001fc800078e8005 */
[----:B------:R-:W-:-:S13]  /*3a20*/  ISETP.NE.AND P0, PT, R3, R2, PT ;  /* 0x000000020300720c */ /* 0x000fda0003f05270 */
[----:B------:R-:W-:Y:S05]  /*3a30*/  @P0 BRA `(.L_x_9) ;  /* 0x0000000000500947 */ /* 0x000fea0003800000 */
[----:B------:R-:W-:Y:S02]  /*3a40*/  SHF.R.U32.HI R5, RZ, 0x10, R5 ;  /* 0x00000010ff057819 */ /* 0x000fe40000011605 */
[----:B------:R-:W-:-:S04]  /*3a50*/  SHF.R.U32.HI R2, RZ, 0x10, R0 ;  /* 0x00000010ff027819 */ /* 0x000fc80000011600 */
[----:B------:R-:W-:-:S04]  /*3a60*/  LOP3.LUT R5, R5, R2, RZ, 0xc0, !PT ;  /* 0x0000000205057212 */ /* 0x000fc800078ec0ff */
[----:B------:R-:W-:-:S13]  /*3a70*/  ISETP.NE.AND P0, PT, R5, R2, PT ;  /* 0x000000020500720c */ /* 0x000fda0003f05270 */
[----:B------:R-:W-:Y:S05]  /*3a80*/  @P0 BRA `(.L_x_10) ;  /* 0x0000000000300947 */ /* 0x000fea0003800000 */
[----:B------:R-:W-:Y:S01]  /*3a90*/  R2UR UR4, R0 ;  /* 0x00000000000472ca */ /* 0x000fe200000e0000 */
[----:B------:R-:W-:Y:S01]  /*3aa0*/  VOTEU.ANY UR5, UPT, PT ;  /* 0x0000000000057886 */ /* 0x000fe200038e0100 */
[----:B------:R-:W0:Y:S01]  /*3ab0*/  S2R R0, SR_LANEID ;  /* 0x0000000000007919 */ /* 0x000e220000000000 */
[----:B------:R-:W-:-:S10]  /*3ac0*/  UFLO.U32 UR5, UR5 ;  /* 0x00000005000572bd */ /* 0x000fd400080e0000 */
[----:B------:R-:W-:-:S06]  /*3ad0*/  ULOP3.LUT UR4, URZ, UR4, URZ, 0x33, !UPT ;  /* 0x00000004ff047292 */ /* 0x000fcc000f8e33ff */
[----:B------:R-:W-:-:S04]  /*3ae0*/  IMAD.U32 R2, RZ, RZ, UR4 ;  /* 0x00000004ff027e24 */ /* 0x000fc8000f8e00ff */
[----:B------:R-:W1:Y:S02]  /*3af0*/  REDUX UR7, R2 ;  /* 0x00000000020773c4 */ /* 0x000e640000000000 */
[----:B------:R2:W-:Y:S01]  /*3b00*/  UTCATOMSWS.AND URZ, UR4 ;  /* 0x0000000400ff79e3 */ /* 0x0005e20008000000 */
[----:B0-----:R-:W-:Y:S01]  /*3b10*/  ISETP.EQ.U32.AND P0, PT, R0, UR5, PT ;  /* 0x0000000500007c0c */ /* 0x001fe2000bf02070 */
[----:B-1----:R-:W-:-:S12]  /*3b20*/  IMAD.U32 R0, RZ, RZ, UR7 ;  /* 0x00000007ff007e24 */ /* 0x002fd8000f8e00ff */
[----:B------:R2:W-:Y:S01]  /*3b30*/  @P0 ATOMS.AND RZ, [UR6], R0 ;  /* 0x00000000ffff098c */ /* 0x0005e2000a800006 */
[----:B------:R-:W-:Y:S05]  /*3b40*/  BRA `(.L_x_8) ;  /* 0x0000000000147947 */ /* 0x000fea0003800000 */
.L_x_10:
[----:B------:R-:W-:-:S07]  /*3b50*/  MOV R2, 0x3b70 ;  /* 0x00003b7000027802 */ /* 0x000fce0000000f00 */
[----:B------:R-:W-:Y:S05]  /*3b60*/  CALL.REL.NOINC `($__internal_0_$__cuda_sm10x_tcgen05_guardrail_trap_col_being_dealloced_not_returned_by_alloc) ;  /* 0x0000000000207944 */ /* 0x000fea0003c00000 */
[----:B------:R-:W-:Y:S05]  /*3b70*/  BRA `(.L_x_8) ;  /* 0x0000000000087947 */ /* 0x000fea0003800000 */
.L_x_9:
[----:B------:R-:W-:-:S07]  /*3b80*/  MOV R2, 0x3ba0 ;  /* 0x00003ba000027802 */ /* 0x000fce0000000f00 */
[----:B------:R-:W-:Y:S05]  /*3b90*/  CALL.REL.NOINC `($__internal_2_$__cuda_sm10x_tcgen05_guardrail_trap_unallocated_columns_being_dealloced) ;  /* 0x00000000002c7944 */ /* 0x000fea0003c00000 */
.L_x_8:
[----:B------:R-:W-:Y:S01]  /*3ba0*/  NOP ;  /* 0x0000000000007918 */ /* 0x000fe20000000000 */
[----:B--2---:R-:W-:Y:S05]  /*3bb0*/  EXIT ;  /* 0x000000000000794d */ /* 0x004fea0003800000 */
.L_x_7:
[----:B------:R-:W1:Y:S02]  /*3bc0*/  SYNCS.PHASECHK.TRANS64.TRYWAIT P0, [UR7+0x6000], RZ ;  /* 0x006000ffff0075a7 */ /* 0x000e640008001107 */
[----:B-1----:R-:W-:Y:S05]  /*3bd0*/  @!P0 BRA `(.L_x_7) ;  /* 0xfffffffc00f88947 */ /* 0x002fea000383ffff */
[----:B------:R-:W-:Y:S05]  /*3be0*/  BRA `(.L_x_11) ;  /* 0xffffffe4001c7947 */ /* 0x000fea000383ffff */
        .weak           $__internal_0_$__cuda_sm10x_tcgen05_guardrail_trap_col_being_dealloced_not_returned_by_alloc
        .type           $__internal_0_$__cuda_sm10x_tcgen05_guardrail_trap_col_being_dealloced_not_returned_by_alloc,@function
        .size           $__internal_0_$__cuda_sm10x_tcgen05_guardrail_trap_col_being_dealloced_not_returned_by_alloc,($__internal_1_$__cuda_sm10x_tcgen05_guardrail_trap_phase_invalid_during_alloc - $__internal_0_$__cuda_sm10x_tcgen05_guardrail_trap_col_being_dealloced_not_returned_by_alloc)
$__internal_0_$__cuda_sm10x_tcgen05_guardrail_trap_col_being_dealloced_not_returned_by_alloc:
[----:B------:R-:W-:Y:S05]  /*3bf0*/  BPT.TRAP 0x1 ;  /* 0x000000040000795c */ /* 0x000fea0000300000 */
[----:B------:R-:W-:-:S04]  /*3c00*/  IMAD.MOV.U32 R3, RZ, RZ, 0x0 ;  /* 0x00000000ff037424 */ /* 0x000fc800078e00ff */
[----:B------:R-:W-:Y:S05]  /*3c10*/  RET.REL.NODEC R2 `(gluon_mma) ;  /* 0xffffffc002f87950 */ /* 0x000fea0003c3ffff */
        .weak           $__internal_1_$__cuda_sm10x_tcgen05_guardrail_trap_phase_invalid_during_alloc
        .type           $__internal_1_$__cuda_sm10x_tcgen05_guardrail_trap_phase_invalid_during_alloc,@function
        .size           $__internal_1_$__cuda_sm10x_tcgen05_guardrail_trap_phase_invalid_during_alloc,($__internal_2_$__cuda_sm10x_tcgen05_guardrail_trap_unallocated_columns_being_dealloced - $__internal_1_$__cuda_sm10x_tcgen05_guardrail_trap_phase_invalid_during_alloc)
$__internal_1_$__cuda_sm10x_tcgen05_guardrail_trap_phase_invalid_during_alloc:
[----:B------:R-:W-:Y:S05]  /*3c20*/  BPT.TRAP 0x1 ;  /* 0x000000040000795c */ /* 0x000fea0000300000 */
[----:B------:R-:W-:-:S04]  /*3c30*/  IMAD.MOV.U32 R3, RZ, RZ, 0x0 ;  /* 0x00000000ff037424 */ /* 0x000fc800078e00ff */
[----:B------:R-:W-:Y:S05]  /*3c40*/  RET.REL.NODEC R2 `(gluon_mma) ;  /* 0xffffffc002ec7950 */ /* 0x000fea0003c3ffff */
        .weak           $__internal_2_$__cuda_sm10x_tcgen05_guardrail_trap_unallocated_columns_being_dealloced
        .type           $__internal_2_$__cuda_sm10x_tcgen05_guardrail_trap_unallocated_columns_being_dealloced,@function
        .size           $__internal_2_$__cuda_sm10x_tcgen05_guardrail_trap_unallocated_columns_being_dealloced,(.L_x_15 - $__internal_2_$__cuda_sm10x_tcgen05_guardrail_trap_unallocated_columns_being_dealloced)
$__internal_2_$__cuda_sm10x_tcgen05_guardrail_trap_unallocated_columns_being_dealloced:
[----:B------:R-:W-:Y:S05]  /*3c50*/  BPT.TRAP 0x1 ;  /* 0x000000040000795c */ /* 0x000fea0000300000 */
[----:B------:R-:W-:-:S04]  /*3c60*/  IMAD.MOV.U32 R3, RZ, RZ, 0x0 ;  /* 0x00000000ff037424 */ /* 0x000fc800078e00ff */
[----:B------:R-:W-:Y:S05]  /*3c70*/  RET.REL.NODEC R2 `(gluon_mma) ;  /* 0xffffffc002e07950 */ /* 0x000fea0003c3ffff */
.L_x_12:
[----:B------:R-:W-:-:S00]  /*3c80*/  BRA `(.L_x_12) ;  /* 0xfffffffc00fc7947 */ /* 0x000fc0000383ffff */
[----:B------:R-:W-:-:S00]  /*3c90*/  NOP ;  /* 0x0000000000007918 */ /* 0x000fc00000000000 */
        /* <DEDUP_REMOVED lines=14> */
.L_x_15:


//--------------------- .nv.shared.gluon_mma      --------------------------
	.section	.nv.shared.gluon_mma,"aw",@nobits
	.sectionflags	@""
	.align	16
	.zero		1024


//--------------------- .nv.shared.reserved.0     --------------------------
	.section	.nv.shared.reserved.0,"aw",@nobits
	.align	8
	.weak		__nv_reservedSMEM_offset_0_alias
	.size		__nv_reservedSMEM_offset_0_alias, 0, 64
	.other		__nv_reservedSMEM_offset_0_alias,@"STO_CUDA_RESERVED_SHARED STV_DEFAULT"
__nv_reservedSMEM_offset_0_alias:
	.zero		0
.nv.shared.reserved.0:
	.zero		64
	.weak		__nv_reservedSMEM_allocation_phase
	.type		__nv_reservedSMEM_allocation_phase,@object
	.size		__nv_reservedSMEM_allocation_phase,(.L_0 - __nv_reservedSMEM_allocation_phase)
__nv_reservedSMEM_allocation_phase:
	.zero		1
.L_0:
	.zero		7
	.weak		__nv_reservedSMEM_devtool_atexit_pc
	.type		__nv_reservedSMEM_devtool_atexit_pc,@object
	.size		__nv_reservedSMEM_devtool_atexit_pc,(__nv_reservedSMEM_allocation_mask - __nv_reservedSMEM_devtool_atexit_pc)
__nv_reservedSMEM_devtool_atexit_pc:
	.zero		8
	.weak		__nv_reservedSMEM_allocation_mask
	.type		__nv_reservedSMEM_allocation_mask,@object
	.size		__nv_reservedSMEM_allocation_mask,(.L_2 - __nv_reservedSMEM_allocation_mask)
__nv_reservedSMEM_allocation_mask:
	.zero		4
.L_2:


//--------------------- .nv.constant0.gluon_mma   --------------------------
	.section	.nv.constant0.gluon_mma,"a",@progbits
	.sectionflags	@""
	.align	4
.nv.constant0.gluon_mma:
	.zero		936


//--------------------- SYMBOLS --------------------------

	.type		.nv.reservedSmem.offset0,@object
	.size		.nv.reservedSmem.offset0,0x4
	.type		.nv.reservedSmem.cap,@object
	.size		.nv.reservedSmem.cap,0x4
